def matmul_kernel(
    a_ptr,
    b_ptr,
    c_ptr,
    M,
    N,
    K,
    stride_am,
    stride_ak,
    stride_bk,
    stride_bn,
    stride_cm,
    stride_cn,
    BLOCK_M: tl.constexpr,
    BLOCK_N: tl.constexpr,
    BLOCK_K: tl.constexpr,
    GROUP_M: tl.constexpr,
):
    pid = tl.program_id(axis=0)
    num_pid_m = tl.cdiv(M, BLOCK_M)
    num_pid_n = tl.cdiv(N, BLOCK_N)
    num_pid_in_group = GROUP_M * num_pid_n
    group_id = pid // num_pid_in_group
    first_pid_m = group_id * GROUP_M
    group_size_m = min(num_pid_m - first_pid_m, GROUP_M)
    pid_m = first_pid_m + ((pid % num_pid_in_group) % group_size_m)
    pid_n = (pid % num_pid_in_group) // group_size_m

    offs_am = (pid_m * BLOCK_M + tl.arange(0, BLOCK_M)) % M
    offs_bn = (pid_n * BLOCK_N + tl.arange(0, BLOCK_N)) % N
    offs_k = tl.arange(0, BLOCK_K)
    a_ptrs = a_ptr + offs_am[:, None] * stride_am + offs_k[None, :] * stride_ak
    b_ptrs = b_ptr + offs_k[:, None] * stride_bk + offs_bn[None, :] * stride_bn

    acc = tl.zeros((BLOCK_M, BLOCK_N), dtype=tl.float32)
    for kk in range(0, tl.cdiv(K, BLOCK_K)):
        a = tl.load(a_ptrs, mask=offs_k[None, :] < K - kk * BLOCK_K, other=0.0)
        b = tl.load(b_ptrs, mask=offs_k[:, None] < K - kk * BLOCK_K, other=0.0)
        acc = tl.dot(a, b, acc)
        a_ptrs += BLOCK_K * stride_ak
        b_ptrs += BLOCK_K * stride_bk

    c = acc.to(c_ptr.dtype.element_ty)
    offs_cm = pid_m * BLOCK_M + tl.arange(0, BLOCK_M)
    offs_cn = pid_n * BLOCK_N + tl.arange(0, BLOCK_N)
    c_ptrs = c_ptr + offs_cm[:, None] * stride_cm + offs_cn[None, :] * stride_cn
    mask = (offs_cm[:, None] < M) & (offs_cn[None, :] < N)
    tl.store(c_ptrs, c, mask=mask)

# config = {"BLOCK_K": 32, "BLOCK_M": 256, "BLOCK_N": 256, "GROUP_M": 8, "arch": "sm_100", "dtype": "fp8e5m2", "num_ctas": 2, "num_stages": 3, "num_warps": 4}
# arch = sm_100


// ===== COMPILED SASS (sm_100a) =====

	.target	sm_100a

	.elftype	@"ET_EXEC"


//--------------------- .note.nv.tkinfo           --------------------------
	.section	.note.nv.tkinfo,"",@"SHT_NOTE"
	.sectionflags	@"SHF_NOTE_NV_TKINFO"
	.tkinfo
        /*0018*/ 	.word	0x00000081
        /*0030*/ 	.string	""
        /*0030*/ 	.string	"ptxas-blackwell"
        /*0030*/ 	.string	"Cuda compilation tools, release 12.9, V12.9.86"
        /*0030*/ 	.string	"Build cuda_12.9.r12.9/compiler.36037853_0"
        /*0030*/ 	.string	"-v  -suppress-debug-info  -lineinfo  -arch sm_100a "



//--------------------- .note.nv.cuver            --------------------------
	.section	.note.nv.cuver,"",@"SHT_NOTE"
	.sectionflags	@"SHF_NOTE_NV_CUVER"
        /*0018*/ 	.short	0x0001
        /*001a*/ 	.short	0x0064
        /*001c*/ 	.short	0x0001
        /*001e*/ 	.short	0x0000
        /*0020*/ 	.short	0x0001
        /*0022*/ 	.short	0x0000


//--------------------- .nv.info                  --------------------------
	.section	.nv.info,"",@"SHT_CUDA_INFO"
	.align	4


	//----- nvinfo : EIATTR_REGCOUNT
	.align		4
        /*0000*/ 	.byte	0x04, 0x2f
        /*0002*/ 	.short	(.L_6 - .L_5)
	.align		4
.L_5:
        /*0004*/ 	.word	index@(matmul_kernel)
        /*0008*/ 	.word	0x000000ff


	//----- nvinfo : EIATTR_FRAME_SIZE
	.align		4
.L_6:
        /*000c*/ 	.byte	0x04, 0x11
        /*000e*/ 	.short	(.L_8 - .L_7)
	.align		4
.L_7:
        /*0010*/ 	.word	index@($__internal_2_$__cuda_sm10x_tcgen05_guardrail_trap_unallocated_columns_being_dealloced)
        /*0014*/ 	.word	0x000001d0


	//----- nvinfo : EIATTR_FRAME_SIZE
	.align		4
.L_8:
        /*0018*/ 	.byte	0x04, 0x11
        /*001a*/ 	.short	(.L_10 - .L_9)
	.align		4
.L_9:
        /*001c*/ 	.word	index@($__internal_1_$__cuda_sm10x_tcgen05_guardrail_trap_phase_invalid_during_alloc)
        /*0020*/ 	.word	0x000001d0


	//----- nvinfo : EIATTR_FRAME_SIZE
	.align		4
.L_10:
        /*0024*/ 	.byte	0x04, 0x11
        /*0026*/ 	.short	(.L_12 - .L_11)
	.align		4
.L_11:
        /*0028*/ 	.word	index@($__internal_0_$__cuda_sm10x_tcgen05_guardrail_trap_col_being_dealloced_not_returned_by_alloc)
        /*002c*/ 	.word	0x000001d0


	//----- nvinfo : EIATTR_FRAME_SIZE
	.align		4
.L_12:
        /*0030*/ 	.byte	0x04, 0x11
        /*0032*/ 	.short	(.L_14 - .L_13)
	.align		4
.L_13:
        /*0034*/ 	.word	index@(matmul_kernel)
        /*0038*/ 	.word	0x000001d0


	//----- nvinfo : EIATTR_MIN_STACK_SIZE
	.align		4
.L_14:
        /*003c*/ 	.byte	0x04, 0x12
        /*003e*/ 	.short	(.L_16 - .L_15)
	.align		4
.L_15:
        /*0040*/ 	.word	index@(matmul_kernel)
        /*0044*/ 	.word	0x000001d0
.L_16:


//--------------------- .nv.info.matmul_kernel    --------------------------
	.section	.nv.info.matmul_kernel,"",@"SHT_CUDA_INFO"
	.sectionflags	@""
	.align	4


	//----- nvinfo : EIATTR_CUDA_API_VERSION
	.align		4
        /*0000*/ 	.byte	0x04, 0x37
        /*0002*/ 	.short	(.L_18 - .L_17)
.L_17:
        /*0004*/ 	.word	0x00000081


	//----- nvinfo : EIATTR_KPARAM_INFO
	.align		4
.L_18:
        /*0008*/ 	.byte	0x04, 0x17
        /*000a*/ 	.short	(.L_20 - .L_19)
.L_19:
        /*000c*/ 	.word	0x00000000
        /*0010*/ 	.short	0x000d
        /*0012*/ 	.short	0x0048
        /*0014*/ 	.byte	0x00, 0xf4, 0x21, 0x00


	//----- nvinfo : EIATTR_KPARAM_INFO
	.align		4
.L_20:
        /*0018*/ 	.byte	0x04, 0x17
        /*001a*/ 	.short	(.L_22 - .L_21)
.L_21:
        /*001c*/ 	.word	0x00000000
        /*0020*/ 	.short	0x000c
        /*0022*/ 	.short	0x0040
        /*0024*/ 	.byte	0x00, 0xf4, 0x21, 0x00


	//----- nvinfo : EIATTR_KPARAM_INFO
	.align		4
.L_22:
        /*0028*/ 	.byte	0x04, 0x17
        /*002a*/ 	.short	(.L_24 - .L_23)
.L_23:
        /*002c*/ 	.word	0x00000000
        /*0030*/ 	.short	0x000b
        /*0032*/ 	.short	0x0038
        /*0034*/ 	.byte	0x00, 0xf0, 0x11, 0x00


	//----- nvinfo : EIATTR_KPARAM_INFO
	.align		4
.L_24:
        /*0038*/ 	.byte	0x04, 0x17
        /*003a*/ 	.short	(.L_26 - .L_25)
.L_25:
        /*003c*/ 	.word	0x00000000
        /*0040*/ 	.short	0x000a
        /*0042*/ 	.short	0x0034
        /*0044*/ 	.byte	0x00, 0xf0, 0x11, 0x00


	//----- nvinfo : EIATTR_KPARAM_INFO
	.align		4
.L_26:
        /*0048*/ 	.byte	0x04, 0x17
        /*004a*/ 	.short	(.L_28 - .L_27)
.L_27:
        /*004c*/ 	.word	0x00000000
        /*0050*/ 	.short	0x0009
        /*0052*/ 	.short	0x0030
        /*0054*/ 	.byte	0x00, 0xf0, 0x11, 0x00


	//----- nvinfo : EIATTR_KPARAM_INFO
	.align		4
.L_28:
        /*0058*/ 	.byte	0x04, 0x17
        /*005a*/ 	.short	(.L_30 - .L_29)
.L_29:
        /*005c*/ 	.word	0x00000000
        /*0060*/ 	.short	0x0008
        /*0062*/ 	.short	0x002c
        /*0064*/ 	.byte	0x00, 0xf0, 0x11, 0x00


	//----- nvinfo : EIATTR_KPARAM_INFO
	.align		4
.L_30:
        /*0068*/ 	.byte	0x04, 0x17
        /*006a*/ 	.short	(.L_32 - .L_31)
.L_31:
        /*006c*/ 	.word	0x00000000
        /*0070*/ 	.short	0x0007
        /*0072*/ 	.short	0x0028
        /*0074*/ 	.byte	0x00, 0xf0, 0x11, 0x00


	//----- nvinfo : EIATTR_KPARAM_INFO
	.align		4
.L_32:
        /*0078*/ 	.byte	0x04, 0x17
        /*007a*/ 	.short	(.L_34 - .L_33)
.L_33:
        /*007c*/ 	.word	0x00000000
        /*0080*/ 	.short	0x0006
        /*0082*/ 	.short	0x0024
        /*0084*/ 	.byte	0x00, 0xf0, 0x11, 0x00


	//----- nvinfo : EIATTR_KPARAM_INFO
	.align		4
.L_34:
        /*0088*/ 	.byte	0x04, 0x17
        /*008a*/ 	.short	(.L_36 - .L_35)
.L_35:
        /*008c*/ 	.word	0x00000000
        /*0090*/ 	.short	0x0005
        /*0092*/ 	.short	0x0020
        /*0094*/ 	.byte	0x00, 0xf0, 0x11, 0x00


	//----- nvinfo : EIATTR_KPARAM_INFO
	.align		4
.L_36:
        /*0098*/ 	.byte	0x04, 0x17
        /*009a*/ 	.short	(.L_38 - .L_37)
.L_37:
        /*009c*/ 	.word	0x00000000
        /*00a0*/ 	.short	0x0004
        /*00a2*/ 	.short	0x001c
        /*00a4*/ 	.byte	0x00, 0xf0, 0x11, 0x00


	//----- nvinfo : EIATTR_KPARAM_INFO
	.align		4
.L_38:
        /*00a8*/ 	.byte	0x04, 0x17
        /*00aa*/ 	.short	(.L_40 - .L_39)
.L_39:
        /*00ac*/ 	.word	0x00000000
        /*00b0*/ 	.short	0x0003
        /*00b2*/ 	.short	0x0018
        /*00b4*/ 	.byte	0x00, 0xf0, 0x11, 0x00


	//----- nvinfo : EIATTR_KPARAM_INFO
	.align		4
.L_40:
        /*00b8*/ 	.byte	0x04, 0x17
        /*00ba*/ 	.short	(.L_42 - .L_41)
.L_41:
        /*00bc*/ 	.word	0x00000000
        /*00c0*/ 	.short	0x0002
        /*00c2*/ 	.short	0x0010
        /*00c4*/ 	.byte	0x00, 0xf4, 0x21, 0x00


	//----- nvinfo : EIATTR_KPARAM_INFO
	.align		4
.L_42:
        /*00c8*/ 	.byte	0x04, 0x17
        /*00ca*/ 	.short	(.L_44 - .L_43)
.L_43:
        /*00cc*/ 	.word	0x00000000
        /*00d0*/ 	.short	0x0001
        /*00d2*/ 	.short	0x0008
        /*00d4*/ 	.byte	0x00, 0xf4, 0x21, 0x00


	//----- nvinfo : EIATTR_KPARAM_INFO
	.align		4
.L_44:
        /*00d8*/ 	.byte	0x04, 0x17
        /*00da*/ 	.short	(.L_46 - .L_45)
.L_45:
        /*00dc*/ 	.word	0x00000000
        /*00e0*/ 	.short	0x0000
        /*00e2*/ 	.short	0x0000
        /*00e4*/ 	.byte	0x00, 0xf4, 0x21, 0x00


	//----- nvinfo : EIATTR_EXPLICIT_CLUSTER
	.align		4
.L_46:
        /*00e8*/ 	.byte	0x01, 0x3e
	.zero		2


	//----- nvinfo : EIATTR_CTA_PER_CLUSTER
	.align		4
        /*00ec*/ 	.byte	0x04, 0x3d
        /*00ee*/ 	.short	(.L_48 - .L_47)
.L_47:
        /*00f0*/ 	.word	0x00000002
        /*00f4*/ 	.word	0x00000001
        /*00f8*/ 	.word	0x00000001


	//----- nvinfo : EIATTR_AT_ENTRY_FRAGMENTS
	.align		4
.L_48:
        /*00fc*/ 	.byte	0x04, 0x4f
        /*00fe*/ 	.short	(.L_50 - .L_49)


	//   ....[0]....
.L_49:
        /*0100*/ 	.word	0x00000004


	//   ....[1]....
        /*0104*/ 	.word	0x00000005


	//----- nvinfo : EIATTR_RESERVED_SMEM_USED
	.align		4
.L_50:
        /*0108*/ 	.byte	0x01, 0x41
	.zero		2


	//----- nvinfo : EIATTR_SPARSE_MMA_MASK
	.align		4
        /*010c*/ 	.byte	0x03, 0x50
        /*010e*/ 	.short	0x0000


	//----- nvinfo : EIATTR_TCGEN05_2CTA_USED
	.align		4
        /*0110*/ 	.byte	0x01, 0x52
	.zero		2


	//----- nvinfo : EIATTR_MAXREG_COUNT
	.align		4
        /*0114*/ 	.byte	0x03, 0x1b
        /*0116*/ 	.short	0x00ff


	//----- nvinfo : EIATTR_NUM_BARRIERS
	.align		4
        /*0118*/ 	.byte	0x02, 0x4c
        /*011a*/ 	.byte	0x01
	.zero		1


	//----- nvinfo : EIATTR_ANNOTATIONS
	.align		4
        /*011c*/ 	.byte	0x04, 0x55
        /*011e*/ 	.short	(.L_52 - .L_51)


	//   ....[0]....
.L_51:
        /*0120*/ 	.word	0x00000001
        /*0124*/ 	.byte	0xb0, 0x73, 0x00, 0x00, 0x01, 0x00, 0x00, 0x00, 0xb0, 0x74, 0x00, 0x00, 0x01, 0x00, 0x00, 0x00
        /* <DEDUP_REMOVED lines=64> */
        /*0534*/ 	.byte	0xf0, 0x99, 0x00, 0x00, 0x01, 0x00, 0x00, 0x00, 0xe0, 0x9a, 0x00, 0x00


	//----- nvinfo : EIATTR_INT_WARP_WIDE_INSTR_OFFSETS
	.align		4
.L_52:
        /*0540*/ 	.byte	0x04, 0x31
        /*0542*/ 	.short	(.L_54 - .L_53)


	//   ....[0]....
.L_53:
        /*0544*/ 	.word	0x00002950


	//   ....[1]....
        /*0548*/ 	.word	0x00002980


	//   ....[2]....
        /*054c*/ 	.word	0x00004be0


	//   ....[3]....
        /*0550*/ 	.word	0x00010630


	//   ....[4]....
        /*0554*/ 	.word	0x00010680


	//----- nvinfo : EIATTR_COOP_GROUP_MASK_REGIDS
	.align		4
.L_54:
        /*0558*/ 	.byte	0x04, 0x29
        /*055a*/ 	.short	(.L_56 - .L_55)


	//   ....[0]....
.L_55:
        /*055c*/ 	.word	0xffffffff


	//   ....[1]....
        /*0560*/ 	.word	0xffffffff


	//   ....[2]....
        /*0564*/ 	.word	0xffffffff


	//   ....[3]....
        /*0568*/ 	.word	0xffffffff


	//----- nvinfo : EIATTR_COOP_GROUP_INSTR_OFFSETS
	.align		4
.L_56:
        /*056c*/ 	.byte	0x04, 0x28
        /*056e*/ 	.short	(.L_58 - .L_57)


	//   ....[0]....
.L_57:
        /*0570*/ 	.word	0x00000080


	//   ....[1]....
        /*0574*/ 	.word	0x00000680


	//   ....[2]....
        /*0578*/ 	.word	0x000104c0


	//   ....[3]....
        /*057c*/ 	.word	0x00010730


	//----- nvinfo : EIATTR_VRC_CTA_INIT_COUNT
	.align		4
.L_58:
        /*0580*/ 	.byte	0x02, 0x4a
        /*0582*/ 	.byte	0x80
	.zero		1


	//----- nvinfo : EIATTR_MBARRIER_INSTR_OFFSETS
	.align		4
        /*0584*/ 	.byte	0x04, 0x39
        /*0586*/ 	.short	(.L_60 - .L_59)


	//   ....[0]....
.L_59:
        /*0588*/ 	.word	0x00000300
        /*058c*/ 	.word	0x00000007
        /*0590*/ 	.word	0x00000000
        /*0594*/ 	.short	0x010a
        /*0596*/ 	.byte	0xff
	.zero		1


	//   ....[1]....
        /*0598*/ 	.word	0x00000320
        /*059c*/ 	.word	0x00000007
        /*05a0*/ 	.word	0x00000000
        /*05a4*/ 	.short	0x010a
        /*05a6*/ 	.byte	0xff
	.zero		1


	//   ....[2]....
        /*05a8*/ 	.word	0x000004f0
        /*05ac*/ 	.word	0x00000009
        /*05b0*/ 	.word	0x00000000
        /*05b4*/ 	.short	0x010a
        /*05b6*/ 	.byte	0xff
	.zero		1


	//   ....[3]....
        /*05b8*/ 	.word	0x00000510
        /*05bc*/ 	.word	0x00000009
        /*05c0*/ 	.word	0x00000000
        /*05c4*/ 	.short	0x010a
        /*05c6*/ 	.byte	0xff
	.zero		1


	//   ....[4]....
        /*05c8*/ 	.word	0x00000600
        /*05cc*/ 	.word	0x00000005
        /*05d0*/ 	.word	0x00000000
        /*05d4*/ 	.short	0x0101
        /*05d6*/ 	.byte	0xff
	.zero		1


	//   ....[5]....
        /*05d8*/ 	.word	0x00002a70
        /*05dc*/ 	.word	0x000000ff
        /*05e0*/ 	.word	0x00000000
        /*05e4*/ 	.short	0x0100
        /*05e6*/ 	.byte	0x0b
	.zero		1


	//   ....[6]....
        /*05e8*/ 	.word	0x00004c40
        /*05ec*/ 	.word	0x000000ff
        /*05f0*/ 	.word	0x00004008
        /*05f4*/ 	.short	0x0100
        /*05f6*/ 	.byte	0x0e
	.zero		1


	//   ....[7]....
        /*05f8*/ 	.word	0x000053d0
        /*05fc*/ 	.word	0x000000ff
        /*0600*/ 	.word	0x00000000
        /*0604*/ 	.short	0x010a
        /*0606*/ 	.byte	0x0b
	.zero		1


	//   ....[8]....
        /*0608*/ 	.word	0x00007290
        /*060c*/ 	.word	0x000000ff
        /*0610*/ 	.word	0x00000000
        /*0614*/ 	.short	0x010a
        /*0616*/ 	.byte	0x0b
	.zero		1


	//   ....[9]....
        /*0618*/ 	.word	0x00007420
        /*061c*/ 	.word	0x000000ff
        /*0620*/ 	.word	0x00004000
        /*0624*/ 	.short	0x0108
        /*0626*/ 	.byte	0x0e
	.zero		1


	//   ....[10]....
        /*0628*/ 	.word	0x00007470
        /*062c*/ 	.word	0x000000ff
        /*0630*/ 	.word	0x00004008
        /*0634*/ 	.short	0x0108
        /*0636*/ 	.byte	0x0e
	.zero		1


	//   ....[11]....
        /*0638*/ 	.word	0x00010760
        /*063c*/ 	.word	0x00000007
        /*0640*/ 	.word	0x00000000
        /*0644*/ 	.short	0x010a
        /*0646*/ 	.byte	0xff
	.zero		1


	//   ....[12]....
        /*0648*/ 	.word	0x000107c0
        /*064c*/ 	.word	0x00000009
        /*0650*/ 	.word	0x00000000
        /*0654*/ 	.short	0x010a
        /*0656*/ 	.byte	0xff
	.zero		1


	//   ....[13]....
        /*0658*/ 	.word	0x00010810
        /*065c*/ 	.word	0x000000ff
        /*0660*/ 	.word	0x00000000
        /*0664*/ 	.short	0x010a
        /*0666*/ 	.byte	0x0b
	.zero		1


	//   ....[14]....
        /*0668*/ 	.word	0x00010840
        /*066c*/ 	.word	0x000000ff
        /*0670*/ 	.word	0x00000000
        /*0674*/ 	.short	0x010a
        /*0676*/ 	.byte	0x0b
	.zero		1


	//----- nvinfo : EIATTR_NUM_MBARRIERS
	.align		4
.L_60:
        /*0678*/ 	.byte	0x03, 0x38
        /*067a*/ 	.short	0x0002


	//----- nvinfo : EIATTR_EXIT_INSTR_OFFSETS
	.align		4
        /*067c*/ 	.byte	0x04, 0x1c
        /*067e*/ 	.short	(.L_62 - .L_61)


	//   ....[0]....
.L_61:
        /*0680*/ 	.word	0x00010740


	//----- nvinfo : EIATTR_REQNTID
	.align		4
.L_62:
        /*0684*/ 	.byte	0x04, 0x10
        /*0686*/ 	.short	(.L_64 - .L_63)
.L_63:
        /*0688*/ 	.word	0x00000080
        /*068c*/ 	.word	0x00000001
        /*0690*/ 	.word	0x00000001


	//----- nvinfo : EIATTR_CRS_STACK_SIZE
	.align		4
.L_64:
        /*0694*/ 	.byte	0x04, 0x1e
        /*0696*/ 	.short	(.L_66 - .L_65)
.L_65:
        /*0698*/ 	.word	0x00000000


	//----- nvinfo : EIATTR_CBANK_PARAM_SIZE
	.align		4
.L_66:
        /*069c*/ 	.byte	0x03, 0x19
        /*069e*/ 	.short	0x0050


	//----- nvinfo : EIATTR_PARAM_CBANK
	.align		4
        /*06a0*/ 	.byte	0x04, 0x0a
        /*06a2*/ 	.short	(.L_68 - .L_67)
	.align		4
.L_67:
        /*06a4*/ 	.word	index@(.nv.constant0.matmul_kernel)
        /*06a8*/ 	.short	0x0380
        /*06aa*/ 	.short	0x0050


	//----- nvinfo : EIATTR_SW_WAR
	.align		4
.L_68:
        /*06ac*/ 	.byte	0x04, 0x36
        /*06ae*/ 	.short	(.L_70 - .L_69)
.L_69:
        /*06b0*/ 	.word	0x00000008
.L_70:


//--------------------- .nv.compat                --------------------------
	.section	.nv.compat,"",@"SHT_CUDA_COMPAT_INFO"
	.align	4
        /*0000*/ 	.byte	0x02, 0x02, 0x02, 0x00, 0x02, 0x05, 0x05, 0x00, 0x02, 0x03, 0x00, 0x00, 0x02, 0x06, 0x01, 0x00


//--------------------- .nv.callgraph             --------------------------
	.section	.nv.callgraph,"",@"SHT_CUDA_CALLGRAPH"
	.align	4
	.sectionentsize	8
	.align		4
        /*0000*/ 	.word	0x00000000
	.align		4
        /*0004*/ 	.word	0xffffffff
	.align		4
        /*0008*/ 	.word	0x00000000
	.align		4
        /*000c*/ 	.word	0xfffffffe
	.align		4
        /*0010*/ 	.word	0x00000000
	.align		4
        /*0014*/ 	.word	0xfffffffd
	.align		4
        /*0018*/ 	.word	0x00000000
	.align		4
        /*001c*/ 	.word	0xfffffffc


//--------------------- .text.matmul_kernel       --------------------------
	.section	.text.matmul_kernel,"ax",@progbits
	.align	128
        .global         matmul_kernel
        .type           matmul_kernel,@function
        .size           matmul_kernel,(.L_x_28 - matmul_kernel)
        .other          matmul_kernel,@"STO_CUDA_ENTRY STV_DEFAULT"
matmul_kernel:
.text.matmul_kernel:
[----:B------:R-:W0:Y:S01]  /*0000*/  LDC R1, c[0x0][0x37c] ;  /* 0x0000df00ff017b82 */ /* 0x000e220000000800 */
[----:B------:R-:W1:Y:S01]  /*0010*/  S2R R171, SR_TID.X ;  /* 0x0000000000ab7919 */ /* 0x000e620000002100 */
[----:B0-----:R-:W-:Y:S01]  /*0020*/  VIADD R1, R1, 0xfffffe30 ;  /* 0xfffffe3001017836 */ /* 0x001fe20000000000 */
[----:B------:R-:W0:Y:S01]  /*0030*/  LDCU.64 UR20, c[0x0][0x358] ;  /* 0x00006b00ff1477ac */ /* 0x000e220008000a00 */
[----:B-1----:R-:W-:-:S13]  /*0040*/  ISETP.GE.U32.AND P0, PT, R171, 0x20, PT ;  /* 0x00000020ab00780c */ /* 0x002fda0003f06070 */
[----:B------:R-:W-:Y:S02]  /*0050*/  VOTEU.ANY UP0, P0 ;  /* 0x0000000000ff7886 */ /* 0x000fe40000000100 */
[----:B------:R-:W-:Y:S05]  /*0060*/  BRA.U UP0, `(.L_x_0) ;  /* 0x0000000500887547 */ /* 0x000fea000b800000 */
[----:B------:R-:W1:Y:S01]  /*0070*/  S2R R11, SR_CgaCtaId ;  /* 0x00000000000b7919 */ /* 0x000e620000008800 */
[----:B------:R-:W-:Y:S01]  /*0080*/  NOP ;  /* 0x0000000000007918 */ /* 0x000fe20000000000 */
[----:B------:R-:W-:-:S04]  /*0090*/  MOV R0, 0x40 ;  /* 0x0000004000007802 */ /* 0x000fc80000000f00 */
[----:B-1----:R-:W-:Y:S02]  /*00a0*/  LEA R2, R11, R0, 0x18 ;  /* 0x000000000b027211 */ /* 0x002fe400078ec0ff */
[----:B------:R-:W-:-:S04]  /*00b0*/  MOV R0, 0x400 ;  /* 0x0000040000007802 */ /* 0x000fc80000000f00 */
[----:B------:R-:W1:Y:S01]  /*00c0*/  LDS.U8 R2, [R2] ;  /* 0x0000000002027984 */ /* 0x000e620000000000 */
[----:B------:R-:W-:Y:S02]  /*00d0*/  LEA R0, R11, R0, 0x18 ;  /* 0x000000000b007211 */ /* 0x000fe400078ec0ff */
[----:B-1----:R-:W-:-:S13]  /*00e0*/  ISETP.NE.AND P0, PT, R2, RZ, PT ;  /* 0x000000ff0200720c */ /* 0x002fda0003f05270 */
[----:B------:R-:W-:Y:S05]  /*00f0*/  @P0 BRA `(.L_x_1) ;  /* 0x00000004004c0947 */ /* 0x000fea0003800000 */
[C---:B------:R-:W-:Y:S02]  /*0100*/  LOP3.LUT R2, R11.reuse, 0x1, RZ, 0xc0, !PT ;  /* 0x000000010b027812 */ /* 0x040fe400078ec0ff */
[----:B------:R-:W-:Y:S02]  /*0110*/  LOP3.LUT R5, R11, 0x1, RZ, 0x3c, !PT ;  /* 0x000000010b057812 */ /* 0x000fe400078e3cff */
[----:B------:R-:W-:-:S13]  /*0120*/  ISETP.NE.U32.AND P0, PT, R2, 0x1, PT ;  /* 0x000000010200780c */ /* 0x000fda0003f05070 */
[----:B------:R-:W-:Y:S05]  /*0130*/  @!P0 BRA `(.L_x_2) ;  /* 0x0000000000c08947 */ /* 0x000fea0003800000 */
[----:B------:R-:W-:Y:S01]  /*0140*/  ELECT P1, URZ, PT ;  /* 0x0000000000ff782f */ /* 0x000fe20003820000 */
[----:B------:R-:W-:-:S12]  /*0150*/  BSSY B0, `(.L_x_2) ;  /* 0x000002e000007945 */ /* 0x000fd80003800000 */
[----:B------:R-:W-:Y:S05]  /*0160*/  @!P1 BRA `(.L_x_3) ;  /* 0x0000000000b09947 */ /* 0x000fea0003800000 */
[----:B------:R-:W-:-:S05]  /*0170*/  UMOV UR4, 0x8 ;  /* 0x0000000800047882 */ /* 0x000fca0000000000 */
[----:B------:R-:W-:Y:S04]  /*0180*/  DEPBAR.LE SB1, 0x36 ;  /* 0x00009d800000791a */ /* 0x000fe80000000000 */
[----:B------:R-:W1:Y:S02]  /*0190*/  UTCATOMSWS.2CTA.FIND_AND_SET.ALIGN UP1, UR4, UR4 ;  /* 0x00000004000475e3 */ /* 0x000e640008220800 */
[----:B-1----:R-:W-:Y:S01]  /*01a0*/  PLOP3.LUT P1, PT, PT, PT, UP1, 0x80, 0x8 ;  /* 0x000000000008781c */ /* 0x002fe20003f2f018 */
[----:B------:R-:W-:-:S03]  /*01b0*/  IMAD.U32 R4, RZ, RZ, UR4 ;  /* 0x00000004ff047e24 */ /* 0x000fc6000f8e00ff */
[----:B------:R-:W-:-:S04]  /*01c0*/  SEL R2, RZ, 0xffffffff, !P1 ;  /* 0xffffffffff027807 */ /* 0x000fc80004800000 */
[----:B------:R-:W-:-:S13]  /*01d0*/  ISETP.NE.AND P1, PT, R2, RZ, PT ;  /* 0x000000ff0200720c */ /* 0x000fda0003f25270 */
[----:B------:R-:W-:Y:S05]  /*01e0*/  @P1 BRA `(.L_x_4) ;  /* 0x0000000000241947 */ /* 0x000fea0003800000 */
.L_x_5:
[----:B------:R-:W-:Y:S05]  /*01f0*/  NANOSLEEP 0x64 ;  /* 0x000000640000795d */ /* 0x000fea0003800000 */
[----:B------:R-:W-:-:S05]  /*0200*/  UMOV UR4, 0x8 ;  /* 0x0000000800047882 */ /* 0x000fca0000000000 */
[----:B------:R-:W-:Y:S04]  /*0210*/  DEPBAR.LE SB1, 0x36 ;  /* 0x00009d800000791a */ /* 0x000fe80000000000 */
[----:B------:R-:W1:Y:S02]  /*0220*/  UTCATOMSWS.2CTA.FIND_AND_SET.ALIGN UP1, UR4, UR4 ;  /* 0x00000004000475e3 */ /* 0x000e640008220800 */
[----:B-1----:R-:W-:Y:S01]  /*0230*/  PLOP3.LUT P1, PT, PT, PT, UP1, 0x80, 0x8 ;  /* 0x000000000008781c */ /* 0x002fe20003f2f018 */
[----:B------:R-:W-:-:S03]  /*0240*/  IMAD.U32 R4, RZ, RZ, UR4 ;  /* 0x00000004ff047e24 */ /* 0x000fc6000f8e00ff */
[----:B------:R-:W-:-:S04]  /*0250*/  SEL R2, RZ, 0xffffffff, !P1 ;  /* 0xffffffffff027807 */ /* 0x000fc80004800000 */
[----:B------:R-:W-:-:S13]  /*0260*/  ISETP.NE.AND P1, PT, R2, RZ, PT ;  /* 0x000000ff0200720c */ /* 0x000fda0003f25270 */
[----:B------:R-:W-:Y:S05]  /*0270*/  @!P1 BRA `(.L_x_5) ;  /* 0xfffffffc00dc9947 */ /* 0x000fea000383ffff */
.L_x_4:
[----:B------:R-:W-:Y:S01]  /*0280*/  MOV R2, 0x60 ;  /* 0x0000006000027802 */ /* 0x000fe20000000f00 */
[----:B------:R-:W-:Y:S01]  /*0290*/  IMAD.MOV.U32 R10, RZ, RZ, 0x4 ;  /* 0x00000004ff0a7424 */ /* 0x000fe200078e00ff */
[----:B------:R-:W-:Y:S01]  /*02a0*/  MOV R3, 0x58 ;  /* 0x0000005800037802 */ /* 0x000fe20000000f00 */
[----:B------:R-:W-:Y:S01]  /*02b0*/  IMAD.MOV.U32 R13, RZ, RZ, 0xff ;  /* 0x000000ffff0d7424 */ /* 0x000fe200078e00ff */
[C---:B------:R-:W-:Y:S02]  /*02c0*/  LEA R6, R11.reuse, R2, 0x18 ;  /* 0x000000020b067211 */ /* 0x040fe400078ec0ff */
[----:B------:R-:W-:-:S03]  /*02d0*/  LEA R7, R11, R3, 0x18 ;  /* 0x000000030b077211 */ /* 0x000fc600078ec0ff */
[----:B------:R-:W1:Y:S02]  /*02e0*/  LDS R2, [R6] ;  /* 0x0000000006027984 */ /* 0x000e640000000800 */
[----:B-1----:R-:W-:-:S04]  /*02f0*/  IMAD.U32 R2, R2, -0x80000000, RZ ;  /* 0x8000000002027824 */ /* 0x002fc800078e00ff */
[----:B------:R-:W1:Y:S02]  /*0300*/  SYNCS.PHASECHK.TRANS64.TRYWAIT P1, [R7+URZ], R2 ;  /* 0x00000002070075a7 */ /* 0x000e6400080211ff */
[----:B-1----:R-:W-:Y:S05]  /*0310*/  @P1 BRA `(.L_x_6) ;  /* 0x0000000000081947 */ /* 0x002fea0003800000 */
[----:B------:R-:W1:Y:S02]  /*0320*/  SYNCS.PHASECHK.TRANS64.TRYWAIT P1, [R7+URZ], R2 ;  /* 0x00000002070075a7 */ /* 0x000e6400080211ff */
[----:B-1----:R-:W-:Y:S05]  /*0330*/  @!P1 BRA `(.L_x_7) ;  /* 0x0000010400049947 */ /* 0x002fea0003800000 */
.L_x_6:
[C---:B------:R-:W-:Y:S01]  /*0340*/  PRMT R9, R5.reuse, 0x654, R7 ;  /* 0x0000065405097816 */ /* 0x040fe20000000007 */
[C---:B-1----:R-:W-:Y:S01]  /*0350*/  IMAD.SHL.U32 R3, R4.reuse, 0x20, RZ ;  /* 0x0000002004037824 */ /* 0x042fe200078e00ff */
[----:B------:R-:W-:Y:S01]  /*0360*/  PRMT R8, R5, 0x654, R0 ;  /* 0x0000065405087816 */ /* 0x000fe20000000000 */
[----:B------:R-:W-:Y:S01]  /*0370*/  IMAD.MOV.U32 R12, RZ, RZ, 0x1 ;  /* 0x00000001ff0c7424 */ /* 0x000fe200078e00ff */
[----:B------:R1:W-:Y:S01]  /*0380*/  SYNCS.ARRIVE.TRANS64.RED RZ, [R9+URZ], R10 ;  /* 0x0000000a09ff79a7 */ /* 0x0003e200080004ff */
[----:B------:R-:W-:Y:S01]  /*0390*/  VIADD R7, R4, 0x10 ;  /* 0x0000001004077836 */ /* 0x000fe20000000000 */
[----:B------:R2:W-:Y:S01]  /*03a0*/  STS [R0], R3 ;  /* 0x0000000300007388 */ /* 0x0005e20000000800 */
[----:B------:R-:W-:-:S03]  /*03b0*/  SHF.L.U32 R2, R13, R4, RZ ;  /* 0x000000040d027219 */ /* 0x000fc600000006ff */
[----:B------:R-:W-:Y:S01]  /*03c0*/  SHF.L.U32 R7, R12, R7, RZ ;  /* 0x000000070c077219 */ /* 0x000fe200000006ff */
[----:B------:R2:W-:Y:S01]  /*03d0*/  STAS [R8.64], R4 ;  /* 0x0000000408007dbd */ /* 0x0005e2000c0008ff */
[----:B-1----:R-:W-:Y:S02]  /*03e0*/  MOV R10, 0x50 ;  /* 0x00000050000a7802 */ /* 0x002fe40000000f00 */
[----:B------:R-:W-:Y:S02]  /*03f0*/  LOP3.LUT R2, R7, R2, RZ, 0xfc, !PT ;  /* 0x0000000207027212 */ /* 0x000fe400078efcff */
[----:B------:R-:W-:-:S05]  /*0400*/  LEA R7, R11, R10, 0x18 ;  /* 0x0000000a0b077211 */ /* 0x000fca00078ec0ff */
[----:B------:R2:W-:Y:S04]  /*0410*/  ATOMS.OR RZ, [R7], R2 ;  /* 0x0000000207ff738c */ /* 0x0005e80003000000 */
[----:B------:R2:W-:Y:S02]  /*0420*/  ATOMS.XOR RZ, [R6], R12 ;  /* 0x0000000c06ff738c */ /* 0x0005e40003800000 */
.L_x_3:
[----:B0-----:R-:W-:Y:S05]  /*0430*/  BSYNC B0 ;  /* 0x0000000000007941 */ /* 0x001fea0003800000 */
.L_x_2:
[----:B------:R-:W-:Y:S05]  /*0440*/  @P0 BRA `(.L_x_8) ;  /* 0x0000000000880947 */ /* 0x000fea0003800000 */
[----:B------:R-:W-:Y:S05]  /*0450*/  WARPSYNC.ALL ;  /* 0x0000000000007948 */ /* 0x000fea0003800000 */
[----:B------:R-:W-:Y:S01]  /*0460*/  NOP ;  /* 0x0000000000007918 */ /* 0x000fe20000000000 */
[----:B------:R-:W-:-:S13]  /*0470*/  ELECT P0, URZ, PT ;  /* 0x0000000000ff782f */ /* 0x000fda0003800000 */
[----:B------:R-:W-:Y:S05]  /*0480*/  @!P0 BRA `(.L_x_8) ;  /* 0x0000000000788947 */ /* 0x000fea0003800000 */
[----:B--2---:R-:W-:Y:S02]  /*0490*/  MOV R2, 0x60 ;  /* 0x0000006000027802 */ /* 0x004fe40000000f00 */
[----:B------:R-:W-:Y:S02]  /*04a0*/  MOV R4, 0x58 ;  /* 0x0000005800047802 */ /* 0x000fe40000000f00 */
        /* <DEDUP_REMOVED lines=8> */
.L_x_9:
[----:B------:R-:W2:Y:S01]  /*0530*/  LDS R2, [R0] ;  /* 0x0000000000027984 */ /* 0x000ea20000000800 */
[----:B------:R-:W-:Y:S01]  /*0540*/  IMAD.MOV.U32 R7, RZ, RZ, 0xff ;  /* 0x000000ffff077424 */ /* 0x000fe200078e00ff */
[----:B------:R-:W-:Y:S01]  /*0550*/  PRMT R5, R5, 0x654, R9 ;  /* 0x0000065405057816 */ /* 0x000fe20000000009 */
[----:B------:R-:W-:Y:S02]  /*0560*/  IMAD.MOV.U32 R13, RZ, RZ, 0x1 ;  /* 0x00000001ff0d7424 */ /* 0x000fe400078e00ff */
[C---:B-12---:R-:W-:Y:S02]  /*0570*/  IMAD.SHL.U32 R3, R2.reuse, 0x20, RZ ;  /* 0x0000002002037824 */ /* 0x046fe400078e00ff */
[----:B------:R-:W-:Y:S01]  /*0580*/  VIADD R4, R2, 0x10 ;  /* 0x0000001002047836 */ /* 0x000fe20000000000 */
[----:B------:R-:W-:Y:S02]  /*0590*/  SHF.L.U32 R2, R7, R2, RZ ;  /* 0x0000000207027219 */ /* 0x000fe400000006ff */
[----:B------:R1:W-:Y:S02]  /*05a0*/  STS [R0], R3 ;  /* 0x0000000300007388 */ /* 0x0003e40000000800 */
[----:B------:R-:W-:-:S02]  /*05b0*/  SHF.L.U32 R7, R13, R4, RZ ;  /* 0x000000040d077219 */ /* 0x000fc400000006ff */
[----:B------:R-:W-:Y:S02]  /*05c0*/  MOV R4, 0x50 ;  /* 0x0000005000047802 */ /* 0x000fe40000000f00 */
[----:B------:R-:W-:Y:S02]  /*05d0*/  LOP3.LUT R2, R7, R2, RZ, 0xfc, !PT ;  /* 0x0000000207027212 */ /* 0x000fe400078efcff */
[----:B------:R-:W-:-:S05]  /*05e0*/  LEA R11, R11, R4, 0x18 ;  /* 0x000000040b0b7211 */ /* 0x000fca00078ec0ff */
[----:B------:R1:W-:Y:S01]  /*05f0*/  ATOMS.OR RZ, [R11], R2 ;  /* 0x000000020bff738c */ /* 0x0003e20003000000 */
[----:B------:R1:W-:Y:S03]  /*0600*/  SYNCS.ARRIVE.TRANS64.RED.A1T0 RZ, [R5+URZ], RZ ;  /* 0x000000ff05ff79a7 */ /* 0x0003e600081004ff */
[----:B------:R1:W-:Y:S01]  /*0610*/  ATOMS.XOR RZ, [R6], R13 ;  /* 0x0000000d06ff738c */ /* 0x0003e20003800000 */
[----:B------:R-:W-:Y:S05]  /*0620*/  BRA `(.L_x_8) ;  /* 0x0000000000107947 */ /* 0x000fea0003800000 */
.L_x_1:
[----:B------:R-:W-:Y:S01]  /*0630*/  IMAD.MOV.U32 R3, RZ, RZ, -0x1 ;  /* 0xffffffffff037424 */ /* 0x000fe200078e00ff */
[----:B------:R-:W-:-:S04]  /*0640*/  MOV R2, 0x670 ;  /* 0x0000067000027802 */ /* 0x000fc80000000f00 */
[----:B------:R1:W-:Y:S03]  /*0650*/  STS [R0], R3 ;  /* 0x0000000300007388 */ /* 0x0003e60000000800 */
[----:B01----:R-:W-:Y:S05]  /*0660*/  CALL.REL.NOINC `($__internal_1_$__cuda_sm10x_tcgen05_guardrail_trap_phase_invalid_during_alloc) ;  /* 0x00000100008c7944 */ /* 0x003fea0003c00000 */
.L_x_8:
[----:B------:R-:W-:Y:S05]  /*0670*/  WARPSYNC.ALL ;  /* 0x0000000000007948 */ /* 0x000fea0003800000 */
[----:B------:R-:W-:Y:S01]  /*0680*/  NOP ;  /* 0x0000000000007918 */ /* 0x000fe20000000000 */
.L_x_0:
[----:B------:R-:W3:Y:S08]  /*0690*/  LDC.64 R58, c[0x0][0x398] ;  /* 0x0000e600ff3a7b82 */ /* 0x000ef00000000a00 */
[----:B------:R-:W4:Y:S02]  /*06a0*/  S2UR UR5, SR_CgaSize ;  /* 0x00000000000579c3 */ /* 0x000f240000008a00 */
[----:B----4-:R-:W-:-:S12]  /*06b0*/  UIMAD UR5, UR5, -0xa0, URZ ;  /* 0xffffff60050578a4 */ /* 0x010fd8000f8e02ff */
[----:B------:R-:W4:Y:S01]  /*06c0*/  LDCU UR5, c[0x0][UR5+0x2b0] ;  /* 0x00005600050577ac */ /* 0x000f220008000800 */
[----:B------:R-:W-:Y:S02]  /*06d0*/  LOP3.LUT R66, R171, 0x7f, RZ, 0xc0, !PT ;  /* 0x0000007fab427812 */ /* 0x000fe400078ec0ff */
[----:B------:R-:W-:Y:S01]  /*06e0*/  SHF.R.U32.HI R162, RZ, 0x5, R171 ;  /* 0x00000005ffa27819 */ /* 0x000fe200000116ab */
[----:B------:R-:W1:Y:S01]  /*06f0*/  LDCU.128 UR16, c[0x0][0x380] ;  /* 0x00007000ff1077ac */ /* 0x000e620008000c00 */
[----:B------:R-:W5:Y:S08]  /*0700*/  S2UR UR4, SR_CTAID.X ;  /* 0x00000000000479c3 */ /* 0x000f700000002500 */
[----:B------:R-:W2:Y:S02]  /*0710*/  S2UR UR9, SR_CgaCtaId ;  /* 0x00000000000979c3 */ /* 0x000ea40000008800 */
[----:B-123--:R-:W-:-:S06]  /*0720*/  VIADD R0, R59, 0xff ;  /* 0x000000ff3b007836 */ /* 0x00efcc0000000000 */
[----:B------:R-:W-:Y:S01]  /*0730*/  BAR.SYNC.DEFER_BLOCKING 0x0 ;  /* 0x0000000000007b1d */ /* 0x000fe20000010000 */
[----:B------:R-:W-:Y:S02]  /*0740*/  ISETP.NE.AND P4, PT, R58, RZ, PT ;  /* 0x000000ff3a00720c */ /* 0x000fe40003f85270 */
[----:B------:R-:W-:-:S05]  /*0750*/  SHF.R.S32.HI R3, RZ, 0x1f, R0 ;  /* 0x0000001fff037819 */ /* 0x000fca0000011400 */
[----:B------:R-:W1:Y:S01]  /*0760*/  LDC R46, c[0x0][0x3a0] ;  /* 0x0000e800ff2e7b82 */ /* 0x000e620000000800 */
[----:B-----5:R-:W-:Y:S01]  /*0770*/  I2FP.F32.U32 R5, UR4 ;  /* 0x0000000400057c45 */ /* 0x020fe20008201000 */
[----:B------:R-:W-:Y:S01]  /*0780*/  UMOV UR4, 0x400 ;  /* 0x0000040000047882 */ /* 0x000fe20000000000 */
[----:B------:R-:W-:-:S03]  /*0790*/  LEA.HI R3, R3, R0, RZ, 0x8 ;  /* 0x0000000003037211 */ /* 0x000fc600078f40ff */
[----:B----4-:R-:W-:Y:S01]  /*07a0*/  FMUL R5, R5, UR5 ;  /* 0x0000000505057c20 */ /* 0x010fe20008400000 */
[----:B------:R-:W-:Y:S01]  /*07b0*/  SHF.R.S32.HI R3, RZ, 0x8, R3 ;  /* 0x00000008ff037819 */ /* 0x000fe20000011403 */
[----:B------:R-:W2:Y:S01]  /*07c0*/  LDC.64 R122, c[0x0][0x3a8] ;  /* 0x0000ea00ff7a7b82 */ /* 0x000ea20000000a00 */
[----:B------:R-:W-:Y:S02]  /*07d0*/  ULEA UR14, UR9, UR4, 0x18 ;  /* 0x00000004090e7291 */ /* 0x000fe4000f8ec0ff */
[----:B------:R-:W-:Y:S01]  /*07e0*/  USHF.L.U32 UR4, UR9, 0x7, URZ ;  /* 0x0000000709047899 */ /* 0x000fe200080006ff */
[----:B------:R-:W-:Y:S01]  /*07f0*/  IMAD.SHL.U32 R4, R3, 0x8, RZ ;  /* 0x0000000803047824 */ /* 0x000fe200078e00ff */
[----:B------:R-:W-:Y:S01]  /*0800*/  F2I.U32.TRUNC.NTZ R5, R5 ;  /* 0x0000000500057305 */ /* 0x000fe2000020f000 */
[----:B------:R-:W-:Y:S02]  /*0810*/  UIADD3 UR8, UPT, UPT, UR14, 0x4000, URZ ;  /* 0x000040000e087890 */ /* 0x000fe4000fffe0ff */
[----:B------:R-:W-:Y:S01]  /*0820*/  ULOP3.LUT UR5, UR4, 0x80, URZ, 0xc0, !UPT ;  /* 0x0000008004057892 */ /* 0x000fe2000f8ec0ff */
[----:B------:R-:W-:Y:S01]  /*0830*/  IABS R7, R4 ;  /* 0x0000000400077213 */ /* 0x000fe20000000000 */
[----:B------:R-:W3:Y:S03]  /*0840*/  LDS R12, [UR14] ;  /* 0x0000000eff0c7984 */ /* 0x000ee60008000800 */
[----:B------:R-:W4:Y:S08]  /*0850*/  I2F.RP R0, R7 ;  /* 0x0000000700007306 */ /* 0x000f300000209400 */
[----:B----4-:R-:W4:Y:S02]  /*0860*/  MUFU.RCP R0, R0 ;  /* 0x0000000000007308 */ /* 0x010f240000001000 */
[----:B----4-:R-:W-:Y:S01]  /*0870*/  VIADD R2, R0, 0xffffffe ;  /* 0x0ffffffe00027836 */ /* 0x010fe20000000000 */
[----:B------:R-:W-:-:S05]  /*0880*/  IABS R0, R5 ;  /* 0x0000000500007213 */ /* 0x000fca0000000000 */
[----:B------:R4:W5:Y:S01]  /*0890*/  F2I.FTZ.U32.TRUNC.NTZ R3, R2 ;  /* 0x0000000200037305 */ /* 0x000962000021f000 */
[----:B---3--:R-:W-:Y:S01]  /*08a0*/  R2UR UR15, R12 ;  /* 0x000000000c0f72ca */ /* 0x008fe200000e0000 */
[----:B----4-:R-:W-:Y:S02]  /*08b0*/  IMAD.MOV.U32 R2, RZ, RZ, RZ ;  /* 0x000000ffff027224 */ /* 0x010fe400078e00ff */
[----:B-----5:R-:W-:-:S04]  /*08c0*/  IMAD.MOV R6, RZ, RZ, -R3 ;  /* 0x000000ffff067224 */ /* 0x020fc800078e0a03 */
[----:B------:R-:W-:Y:S01]  /*08d0*/  IMAD R9, R6, R7, RZ ;  /* 0x0000000706097224 */ /* 0x000fe200078e02ff */
[----:B------:R-:W-:-:S03]  /*08e0*/  IABS R6, R4 ;  /* 0x0000000400067213 */ /* 0x000fc60000000000 */
[----:B------:R-:W-:-:S04]  /*08f0*/  IMAD.HI.U32 R3, R3, R9, R2 ;  /* 0x0000000903037227 */ /* 0x000fc800078e0002 */
[----:B------:R-:W-:Y:S02]  /*0900*/  IMAD.MOV R2, RZ, RZ, -R6 ;  /* 0x000000ffff027224 */ /* 0x000fe400078e0a06 */
[----:B------:R-:W-:-:S04]  /*0910*/  IMAD.HI.U32 R3, R3, R0, RZ ;  /* 0x0000000003037227 */ /* 0x000fc800078e00ff */
[----:B------:R-:W-:Y:S01]  /*0920*/  IMAD R0, R3, R2, R0 ;  /* 0x0000000203007224 */ /* 0x000fe200078e0200 */
[----:B------:R-:W-:Y:S04]  /*0930*/  BAR.SYNC.DEFER_BLOCKING 0x0 ;  /* 0x0000000000007b1d */ /* 0x000fe80000010000 */
[----:B------:R-:W-:-:S13]  /*0940*/  ISETP.GT.U32.AND P1, PT, R7, R0, PT ;  /* 0x000000000700720c */ /* 0x000fda0003f24070 */
[----:B------:R-:W-:Y:S02]  /*0950*/  @!P1 IMAD.IADD R0, R0, 0x1, -R7 ;  /* 0x0000000100009824 */ /* 0x000fe400078e0a07 */
[----:B------:R-:W-:Y:S01]  /*0960*/  @!P1 VIADD R3, R3, 0x1 ;  /* 0x0000000103039836 */ /* 0x000fe20000000000 */
[----:B------:R-:W-:Y:S02]  /*0970*/  ISETP.NE.AND P1, PT, R4, RZ, PT ;  /* 0x000000ff0400720c */ /* 0x000fe40003f25270 */
[----:B------:R-:W-:Y:S02]  /*0980*/  ISETP.GE.U32.AND P0, PT, R0, R7, PT ;  /* 0x000000070000720c */ /* 0x000fe40003f06070 */
[----:B------:R-:W-:-:S04]  /*0990*/  LOP3.LUT R0, R5, R4, RZ, 0x3c, !PT ;  /* 0x0000000405007212 */ /* 0x000fc800078e3cff */
[----:B------:R-:W-:Y:S01]  /*09a0*/  ISETP.GE.AND P2, PT, R0, RZ, PT ;  /* 0x000000ff0000720c */ /* 0x000fe20003f46270 */
[----:B------:R-:W-:-:S06]  /*09b0*/  VIADD R0, R58, 0xff ;  /* 0x000000ff3a007836 */ /* 0x000fcc0000000000 */
[----:B------:R-:W-:-:S04]  /*09c0*/  @P0 VIADD R3, R3, 0x1 ;  /* 0x0000000103030836 */ /* 0x000fc80000000000 */
[----:B------:R-:W-:Y:S01]  /*09d0*/  IMAD.MOV.U32 R2, RZ, RZ, R3 ;  /* 0x000000ffff027224 */ /* 0x000fe200078e0003 */
[----:B------:R-:W-:-:S03]  /*09e0*/  SHF.R.S32.HI R3, RZ, 0x1f, R0 ;  /* 0x0000001fff037819 */ /* 0x000fc60000011400 */
[----:B------:R-:W-:Y:S01]  /*09f0*/  @!P2 IMAD.MOV R2, RZ, RZ, -R2 ;  /* 0x000000ffff02a224 */ /* 0x000fe200078e0a02 */
[----:B------:R-:W-:Y:S02]  /*0a00*/  @!P1 LOP3.LUT R2, RZ, R4, RZ, 0x33, !PT ;  /* 0x00000004ff029212 */ /* 0x000fe400078e33ff */
[----:B------:R-:W-:-:S03]  /*0a10*/  LEA.HI R3, R3, R0, RZ, 0x8 ;  /* 0x0000000003037211 */ /* 0x000fc600078f40ff */
[----:B------:R-:W-:Y:S02]  /*0a20*/  IMAD.SHL.U32 R6, R2, 0x8, RZ ;  /* 0x0000000802067824 */ /* 0x000fe400078e00ff */
[----:B------:R-:W-:-:S03]  /*0a30*/  IMAD.MOV R2, RZ, RZ, -R2 ;  /* 0x000000ffff027224 */ /* 0x000fc600078e0a02 */
[----:B------:R-:W-:Y:S01]  /*0a40*/  LEA.HI.SX32 R3, R3, -R6, 0x18 ;  /* 0x8000000603037211 */ /* 0x000fe200078fc2ff */
[----:B------:R-:W-:-:S03]  /*0a50*/  IMAD R10, R4, R2, R5 ;  /* 0x00000002040a7224 */ /* 0x000fc600078e0205 */
[----:B------:R-:W-:Y:S02]  /*0a60*/  VIMNMX R11, PT, PT, R3, 0x8, PT ;  /* 0x00000008030b7848 */ /* 0x000fe40003fe0100 */
[----:B------:R-:W-:Y:S02]  /*0a70*/  IABS R9, R10 ;  /* 0x0000000a00097213 */ /* 0x000fe40000000000 */
[-C--:B------:R-:W-:Y:S02]  /*0a80*/  IABS R7, R11.reuse ;  /* 0x0000000b00077213 */ /* 0x080fe40000000000 */
[----:B------:R-:W-:Y:S02]  /*0a90*/  IABS R4, R11 ;  /* 0x0000000b00047213 */ /* 0x000fe40000000000 */
[----:B------:R-:W3:Y:S08]  /*0aa0*/  I2F.RP R0, R7 ;  /* 0x0000000700007306 */ /* 0x000ef00000209400 */
[----:B---3--:R-:W3:Y:S02]  /*0ab0*/  MUFU.RCP R0, R0 ;  /* 0x0000000000007308 */ /* 0x008ee40000001000 */
[----:B---3--:R-:W-:-:S06]  /*0ac0*/  VIADD R3, R0, 0xffffffe ;  /* 0x0ffffffe00037836 */ /* 0x008fcc0000000000 */
[----:B------:R-:W3:Y:S02]  /*0ad0*/  F2I.FTZ.U32.TRUNC.NTZ R3, R3 ;  /* 0x0000000300037305 */ /* 0x000ee4000021f000 */
[----:B---3--:R-:W-:-:S04]  /*0ae0*/  IMAD.MOV R8, RZ, RZ, -R3 ;  /* 0x000000ffff087224 */ /* 0x008fc800078e0a03 */
[----:B------:R-:W-:Y:S01]  /*0af0*/  IMAD.MOV.U32 R2, RZ, RZ, R8 ;  /* 0x000000ffff027224 */ /* 0x000fe200078e0008 */
[----:B------:R-:W-:-:S03]  /*0b00*/  IABS R8, R58 ;  /* 0x0000003a00087213 */ /* 0x000fc60000000000 */
[----:B------:R-:W-:Y:S02]  /*0b10*/  IMAD R5, R2, R7, RZ ;  /* 0x0000000702057224 */ /* 0x000fe400078e02ff */
[----:B------:R-:W-:-:S04]  /*0b20*/  IMAD.MOV.U32 R2, RZ, RZ, RZ ;  /* 0x000000ffff027224 */ /* 0x000fc800078e00ff */
[----:B------:R-:W-:-:S04]  /*0b30*/  IMAD.HI.U32 R2, R3, R5, R2 ;  /* 0x0000000503027227 */ /* 0x000fc800078e0002 */
[----:B------:R-:W-:Y:S02]  /*0b40*/  IMAD.MOV R3, RZ, RZ, -R4 ;  /* 0x000000ffff037224 */ /* 0x000fe400078e0a04 */
[----:B------:R-:W-:Y:S01]  /*0b50*/  IMAD.HI.U32 R0, R2, R9, RZ ;  /* 0x0000000902007227 */ /* 0x000fe200078e00ff */
[----:B------:R-:W3:Y:S03]  /*0b60*/  I2F.RP R4, R8 ;  /* 0x0000000800047306 */ /* 0x000ee60000209400 */
[----:B------:R-:W-:Y:S01]  /*0b70*/  IMAD R2, R0, R3, R9 ;  /* 0x0000000300027224 */ /* 0x000fe200078e0209 */
[----:B------:R-:W-:-:S04]  /*0b80*/  LOP3.LUT R3, R10, R11, RZ, 0x3c, !PT ;  /* 0x0000000b0a037212 */ /* 0x000fc800078e3cff */
[----:B------:R-:W-:Y:S02]  /*0b90*/  ISETP.GT.U32.AND P1, PT, R7, R2, PT ;  /* 0x000000020700720c */ /* 0x000fe40003f24070 */
[----:B------:R-:W-:Y:S01]  /*0ba0*/  ISETP.GE.AND P2, PT, R3, RZ, PT ;  /* 0x000000ff0300720c */ /* 0x000fe20003f46270 */
[----:B---3--:R-:W3:Y:S10]  /*0bb0*/  MUFU.RCP R4, R4 ;  /* 0x0000000400047308 */ /* 0x008ef40000001000 */
[----:B------:R-:W-:-:S02]  /*0bc0*/  @!P1 IMAD.IADD R2, R2, 0x1, -R7 ;  /* 0x0000000102029824 */ /* 0x000fc400078e0a07 */
[----:B------:R-:W-:Y:S01]  /*0bd0*/  @!P1 VIADD R0, R0, 0x1 ;  /* 0x0000000100009836 */ /* 0x000fe20000000000 */
[----:B------:R-:W-:Y:S02]  /*0be0*/  ISETP.NE.AND P1, PT, R11, RZ, PT ;  /* 0x000000ff0b00720c */ /* 0x000fe40003f25270 */
[----:B------:R-:W-:Y:S02]  /*0bf0*/  ISETP.GE.U32.AND P0, PT, R2, R7, PT ;  /* 0x000000070200720c */ /* 0x000fe40003f06070 */
[----:B------:R-:W-:-:S04]  /*0c00*/  IABS R2, R59 ;  /* 0x0000003b00027213 */ /* 0x000fc80000000000 */
[----:B------:R-:W4:Y:S01]  /*0c10*/  I2F.RP R3, R2 ;  /* 0x0000000200037306 */ /* 0x000f220000209400 */
[----:B---3--:R-:W-:-:S06]  /*0c20*/  VIADD R4, R4, 0xffffffe ;  /* 0x0ffffffe04047836 */ /* 0x008fcc0000000000 */
[----:B------:R-:W-:Y:S01]  /*0c30*/  @P0 VIADD R0, R0, 0x1 ;  /* 0x0000000100000836 */ /* 0x000fe20000000000 */
[----:B------:R-:W3:Y:S03]  /*0c40*/  F2I.FTZ.U32.TRUNC.NTZ R5, R4 ;  /* 0x0000000400057305 */ /* 0x000ee6000021f000 */
[----:B------:R-:W-:-:S04]  /*0c50*/  IMAD.MOV.U32 R9, RZ, RZ, R0 ;  /* 0x000000ffff097224 */ /* 0x000fc800078e0000 */
[----:B------:R-:W-:Y:S01]  /*0c60*/  @!P2 IMAD.MOV R9, RZ, RZ, -R9 ;  /* 0x000000ffff09a224 */ /* 0x000fe200078e0a09 */
[----:B------:R-:W-:Y:S01]  /*0c70*/  @!P1 LOP3.LUT R9, RZ, R11, RZ, 0x33, !PT ;  /* 0x0000000bff099212 */ /* 0x000fe200078e33ff */
[----:B----4-:R-:W4:Y:S04]  /*0c80*/  MUFU.RCP R3, R3 ;  /* 0x0000000300037308 */ /* 0x010f280000001000 */
[----:B------:R-:W-:Y:S02]  /*0c90*/  IMAD.MOV R0, RZ, RZ, -R9 ;  /* 0x000000ffff007224 */ /* 0x000fe400078e0a09 */
[----:B---3--:R-:W-:Y:S02]  /*0ca0*/  IMAD.MOV R4, RZ, RZ, -R5 ;  /* 0x000000ffff047224 */ /* 0x008fe400078e0a05 */
[----:B------:R-:W-:-:S04]  /*0cb0*/  IMAD R0, R11, R0, R10 ;  /* 0x000000000b007224 */ /* 0x000fc800078e020a */
[----:B------:R-:W-:-:S05]  /*0cc0*/  IMAD.IADD R0, R6, 0x1, R0 ;  /* 0x0000000106007824 */ /* 0x000fca00078e0200 */
[----:B------:R-:W-:Y:S01]  /*0cd0*/  LEA R67, R0, UR5, 0x8 ;  /* 0x0000000500437c11 */ /* 0x000fe2000f8e40ff */
[----:B----4-:R-:W-:Y:S01]  /*0ce0*/  VIADD R6, R3, 0xffffffe ;  /* 0x0ffffffe03067836 */ /* 0x010fe20000000000 */
[----:B------:R-:W3:Y:S01]  /*0cf0*/  LDCU UR5, c[0x0][0x3a4] ;  /* 0x00007480ff0577ac */ /* 0x000ee20008000800 */
[----:B------:R-:W-:Y:S02]  /*0d00*/  IMAD.MOV.U32 R3, RZ, RZ, R4 ;  /* 0x000000ffff037224 */ /* 0x000fe400078e0004 */
[----:B------:R-:W-:Y:S01]  /*0d10*/  IMAD.IADD R67, R66, 0x1, R67 ;  /* 0x0000000142437824 */ /* 0x000fe200078e0243 */
[----:B------:R-:W4:Y:S01]  /*0d20*/  F2I.FTZ.U32.TRUNC.NTZ R7, R6 ;  /* 0x0000000600077305 */ /* 0x000f22000021f000 */
[----:B------:R-:W-:Y:S02]  /*0d30*/  IMAD R3, R3, R8, RZ ;  /* 0x0000000803037224 */ /* 0x000fe400078e02ff */
[----:B------:R-:W-:Y:S01]  /*0d40*/  IMAD.MOV.U32 R4, RZ, RZ, RZ ;  /* 0x000000ffff047224 */ /* 0x000fe200078e00ff */
[----:B------:R-:W-:Y:S01]  /*0d50*/  IABS R119, R67 ;  /* 0x0000004300777213 */ /* 0x000fe20000000000 */
[----:B------:R-:W-:Y:S01]  /*0d60*/  IMAD.SHL.U32 R0, R162, 0x200000, RZ ;  /* 0x00200000a2007824 */ /* 0x000fe200078e00ff */
[----:B------:R-:W-:Y:S01]  /*0d70*/  ISETP.GE.AND P5, PT, R67, RZ, PT ;  /* 0x000000ff4300720c */ /* 0x000fe20003fa6270 */
[----:B------:R-:W-:-:S03]  /*0d80*/  IMAD.HI.U32 R4, R5, R3, R4 ;  /* 0x0000000305047227 */ /* 0x000fc600078e0004 */
[----:B------:R-:W-:Y:S01]  /*0d90*/  LOP3.LUT R5, R0, 0x600000, RZ, 0xc0, !PT ;  /* 0x0060000000057812 */ /* 0x000fe200078ec0ff */
[----:B------:R-:W-:Y:S02]  /*0da0*/  VIADD R3, R162, UR4 ;  /* 0x00000004a2037c36 */ /* 0x000fe40008000000 */
[----:B------:R-:W-:Y:S01]  /*0db0*/  IMAD.HI.U32 R4, R4, R119, RZ ;  /* 0x0000007704047227 */ /* 0x000fe200078e00ff */
[----:B------:R-:W-:-:S03]  /*0dc0*/  R2UR UR10, R5 ;  /* 0x00000000050a72ca */ /* 0x000fc600000e0000 */
[----:B------:R-:W-:Y:S02]  /*0dd0*/  IMAD.MOV R4, RZ, RZ, -R4 ;  /* 0x000000ffff047224 */ /* 0x000fe400078e0a04 */
[----:B----4-:R-:W-:Y:S02]  /*0de0*/  IMAD.MOV R6, RZ, RZ, -R7 ;  /* 0x000000ffff067224 */ /* 0x010fe400078e0a07 */
[C---:B------:R-:W-:Y:S02]  /*0df0*/  IMAD R119, R8.reuse, R4, R119 ;  /* 0x0000000408777224 */ /* 0x040fe400078e0277 */
[----:B------:R-:W-:Y:S02]  /*0e00*/  IMAD.SHL.U32 R0, R9, 0x100, RZ ;  /* 0x0000010009007824 */ /* 0x000fe400078e00ff */
[----:B------:R-:W-:Y:S01]  /*0e10*/  IMAD.MOV.U32 R5, RZ, RZ, R6 ;  /* 0x000000ffff057224 */ /* 0x000fe200078e0006 */
[----:B------:R-:W-:Y:S01]  /*0e20*/  ISETP.GT.U32.AND P0, PT, R8, R119, PT ;  /* 0x000000770800720c */ /* 0x000fe20003f04070 */
[----:B------:R-:W-:Y:S01]  /*0e30*/  IMAD.MOV.U32 R6, RZ, RZ, RZ ;  /* 0x000000ffff067224 */ /* 0x000fe200078e00ff */
[----:B------:R-:W-:Y:S01]  /*0e40*/  LOP3.LUT R3, R0, 0x83, R3, 0xf8, !PT ;  /* 0x0000008300037812 */ /* 0x000fe200078ef803 */
[----:B------:R-:W-:Y:S01]  /*0e50*/  IMAD R5, R5, R2, RZ ;  /* 0x0000000205057224 */ /* 0x000fe200078e02ff */
[----:B------:R-:W-:-:S02]  /*0e60*/  UIADD3 UR10, UPT, UPT, UR15, UR10, URZ ;  /* 0x0000000a0f0a7290 */ /* 0x000fc4000fffe0ff */
[----:B------:R-:W-:Y:S01]  /*0e70*/  IABS R4, R3 ;  /* 0x0000000300047213 */ /* 0x000fe20000000000 */
[----:B------:R-:W-:Y:S01]  /*0e80*/  IMAD.HI.U32 R6, R7, R5, R6 ;  /* 0x0000000507067227 */ /* 0x000fe200078e0006 */
[C---:B------:R-:W-:Y:S02]  /*0e90*/  LOP3.LUT R17, R3.reuse, 0x7c, RZ, 0xfc, !PT ;  /* 0x0000007c03117812 */ /* 0x040fe400078efcff */
[----:B------:R-:W-:Y:S01]  /*0ea0*/  LOP3.LUT R9, R3, 0x4, RZ, 0xfc, !PT ;  /* 0x0000000403097812 */ /* 0x000fe200078efcff */
[----:B------:R-:W-:Y:S01]  /*0eb0*/  IMAD.MOV.U32 R7, RZ, RZ, R4 ;  /* 0x000000ffff077224 */ /* 0x000fe200078e0004 */
[----:B------:R-:W-:Y:S01]  /*0ec0*/  IABS R15, R17 ;  /* 0x00000011000f7213 */ /* 0x000fe20000000000 */
[----:B------:R-:W-:Y:S01]  /*0ed0*/  @!P0 IMAD.IADD R119, R119, 0x1, -R8 ;  /* 0x0000000177778824 */ /* 0x000fe200078e0a08 */
[----:B------:R-:W-:Y:S01]  /*0ee0*/  IABS R11, R9 ;  /* 0x00000009000b7213 */ /* 0x000fe20000000000 */
[----:B------:R-:W-:Y:S01]  /*0ef0*/  IMAD.HI.U32 R4, R6, R7, RZ ;  /* 0x0000000706047227 */ /* 0x000fe200078e00ff */
[----:B------:R-:W-:-:S02]  /*0f00*/  ISETP.GE.AND P3, PT, R9, RZ, PT ;  /* 0x000000ff0900720c */ /* 0x000fc40003f66270 */
[----:B------:R-:W-:Y:S01]  /*0f10*/  ISETP.GT.U32.AND P1, PT, R8, R119, PT ;  /* 0x000000770800720c */ /* 0x000fe20003f24070 */
[----:B------:R-:W-:Y:S01]  /*0f20*/  IMAD.MOV R9, RZ, RZ, -R4 ;  /* 0x000000ffff097224 */ /* 0x000fe200078e0a04 */
[C---:B------:R-:W-:Y:S01]  /*0f30*/  LOP3.LUT R12, R3.reuse, 0x8, RZ, 0xfc, !PT ;  /* 0x00000008030c7812 */ /* 0x040fe200078efcff */
[----:B------:R-:W-:Y:S01]  /*0f40*/  IMAD.HI.U32 R4, R6, R15, RZ ;  /* 0x0000000f06047227 */ /* 0x000fe200078e00ff */
[C---:B------:R-:W-:Y:S02]  /*0f50*/  LOP3.LUT R14, R3.reuse, 0xc, RZ, 0xfc, !PT ;  /* 0x0000000c030e7812 */ /* 0x040fe400078efcff */
[----:B------:R-:W-:Y:S01]  /*0f60*/  ISETP.GE.AND P0, PT, R12, RZ, PT ;  /* 0x000000ff0c00720c */ /* 0x000fe20003f06270 */
[----:B------:R-:W-:Y:S01]  /*0f70*/  IMAD.MOV R4, RZ, RZ, -R4 ;  /* 0x000000ffff047224 */ /* 0x000fe200078e0a04 */
[----:B------:R-:W-:Y:S01]  /*0f80*/  IABS R12, R12 ;  /* 0x0000000c000c7213 */ /* 0x000fe20000000000 */
[----:B------:R-:W-:Y:S01]  /*0f90*/  IMAD.HI.U32 R5, R6, R11, RZ ;  /* 0x0000000b06057227 */ /* 0x000fe200078e00ff */
[----:B------:R-:W-:-:S02]  /*0fa0*/  LOP3.LUT R16, R3, 0x18, RZ, 0xfc, !PT ;  /* 0x0000001803107812 */ /* 0x000fc400078efcff */
[----:B------:R-:W-:Y:S01]  /*0fb0*/  LOP3.LUT R18, R3, 0x4c, RZ, 0xfc, !PT ;  /* 0x0000004c03127812 */ /* 0x000fe200078efcff */
[C---:B------:R-:W-:Y:S01]  /*0fc0*/  IMAD R15, R2.reuse, R4, R15 ;  /* 0x00000004020f7224 */ /* 0x040fe200078e020f */
[----:B------:R-:W-:Y:S01]  /*0fd0*/  IABS R19, R16 ;  /* 0x0000001000137213 */ /* 0x000fe20000000000 */
[----:B------:R-:W-:Y:S01]  /*0fe0*/  @!P1 IMAD.IADD R119, R119, 0x1, -R8 ;  /* 0x0000000177779824 */ /* 0x000fe200078e0a08 */
[----:B------:R-:W-:Y:S01]  /*0ff0*/  IABS R47, R18 ;  /* 0x00000012002f7213 */ /* 0x000fe20000000000 */
[----:B------:R-:W-:Y:S01]  /*1000*/  IMAD.MOV R10, RZ, RZ, -R5 ;  /* 0x000000ffff0a7224 */ /* 0x000fe200078e0a05 */
[C---:B------:R-:W-:Y:S01]  /*1010*/  ISETP.GT.U32.AND P1, PT, R2.reuse, R15, PT ;  /* 0x0000000f0200720c */ /* 0x040fe20003f24070 */
[C---:B------:R-:W-:Y:S01]  /*1020*/  IMAD R5, R2.reuse, R9, R7 ;  /* 0x0000000902057224 */ /* 0x040fe200078e0207 */
[C---:B------:R-:W-:Y:S01]  /*1030*/  LOP3.LUT R20, R3.reuse, 0x50, RZ, 0xfc, !PT ;  /* 0x0000005003147812 */ /* 0x040fe200078efcff */
[C---:B------:R-:W-:Y:S01]  /*1040*/  IMAD R7, R2.reuse, R10, R11 ;  /* 0x0000000a02077224 */ /* 0x040fe200078e020b */
[----:B------:R-:W-:Y:S01]  /*1050*/  LOP3.LUT R10, R3, 0x10, RZ, 0xfc, !PT ;  /* 0x00000010030a7812 */ /* 0x000fe200078efcff */
[----:B------:R-:W-:Y:S01]  /*1060*/  IMAD.MOV.U32 R9, RZ, RZ, R12 ;  /* 0x000000ffff097224 */ /* 0x000fe200078e000c */
[----:B------:R-:W-:Y:S01]  /*1070*/  IABS R11, R14 ;  /* 0x0000000e000b7213 */ /* 0x000fe20000000000 */
[----:B------:R-:W-:Y:S01]  /*1080*/  @!P5 IMAD.MOV R119, RZ, RZ, -R119 ;  /* 0x000000ffff77d224 */ /* 0x000fe200078e0a77 */
[----:B------:R-:W-:Y:S01]  /*1090*/  ISETP.GT.U32.AND P6, PT, R2, R7, PT ;  /* 0x000000070200720c */ /* 0x000fe20003fc4070 */
[----:B------:R-:W-:Y:S01]  /*10a0*/  IMAD.HI.U32 R4, R6, R9, RZ ;  /* 0x0000000906047227 */ /* 0x000fe200078e00ff */
[----:B------:R-:W-:-:S02]  /*10b0*/  @!P4 LOP3.LUT R119, RZ, R58, RZ, 0x33, !PT ;  /* 0x0000003aff77c212 */ /* 0x000fc400078e33ff */
[----:B------:R-:W-:Y:S01]  /*10c0*/  IABS R13, R10 ;  /* 0x0000000a000d7213 */ /* 0x000fe20000000000 */
[----:B------:R-:W-:Y:S01]  /*10d0*/  @!P1 IMAD.IADD R15, R15, 0x1, -R2 ;  /* 0x000000010f0f9824 */ /* 0x000fe200078e0a02 */
[----:B------:R-:W-:Y:S01]  /*10e0*/  ISETP.GT.U32.AND P2, PT, R2, R5, PT ;  /* 0x000000050200720c */ /* 0x000fe20003f44070 */
[----:B------:R-:W-:Y:S01]  /*10f0*/  IMAD.MOV R4, RZ, RZ, -R4 ;  /* 0x000000ffff047224 */ /* 0x000fe200078e0a04 */
[----:B------:R-:W-:Y:S01]  /*1100*/  LOP3.LUT R12, R3, 0x14, RZ, 0xfc, !PT ;  /* 0x00000014030c7812 */ /* 0x000fe200078efcff */
[----:B------:R-:W-:Y:S01]  /*1110*/  IMAD.HI.U32 R8, R6, R11, RZ ;  /* 0x0000000b06087227 */ /* 0x000fe200078e00ff */
[C---:B------:R-:W-:Y:S02]  /*1120*/  ISETP.GT.U32.AND P4, PT, R2.reuse, R15, PT ;  /* 0x0000000f0200720c */ /* 0x040fe40003f84070 */
[----:B------:R-:W-:Y:S01]  /*1130*/  IABS R49, R20 ;  /* 0x0000001400317213 */ /* 0x000fe20000000000 */
[----:B------:R-:W-:Y:S01]  /*1140*/  @!P6 IMAD.IADD R7, R7, 0x1, -R2 ;  /* 0x000000010707e824 */ /* 0x000fe200078e0a02 */
[----:B------:R-:W-:Y:S01]  /*1150*/  ISETP.GE.AND P6, PT, R17, RZ, PT ;  /* 0x000000ff1100720c */ /* 0x000fe20003fc6270 */
[----:B------:R-:W-:Y:S01]  /*1160*/  IMAD R9, R2, R4, R9 ;  /* 0x0000000402097224 */ /* 0x000fe200078e0209 */
[----:B------:R-:W-:Y:S01]  /*1170*/  IABS R17, R12 ;  /* 0x0000000c00117213 */ /* 0x000fe20000000000 */
[----:B------:R-:W-:Y:S01]  /*1180*/  IMAD.HI.U32 R4, R6, R13, RZ ;  /* 0x0000000d06047227 */ /* 0x000fe200078e00ff */
[----:B------:R-:W-:-:S02]  /*1190*/  LOP3.LUT R22, R3, 0x58, RZ, 0xfc, !PT ;  /* 0x0000005803167812 */ /* 0x000fc400078efcff */
[C---:B------:R-:W-:Y:S01]  /*11a0*/  ISETP.GT.U32.AND P5, PT, R2.reuse, R9, PT ;  /* 0x000000090200720c */ /* 0x040fe20003fa4070 */
[----:B------:R-:W-:Y:S01]  /*11b0*/  IMAD.MOV R4, RZ, RZ, -R4 ;  /* 0x000000ffff047224 */ /* 0x000fe200078e0a04 */
[----:B------:R-:W-:Y:S01]  /*11c0*/  LOP3.LUT R24, R3, 0x5c, RZ, 0xfc, !PT ;  /* 0x0000005c03187812 */ /* 0x000fe200078efcff */
[----:B------:R-:W-:Y:S01]  /*11d0*/  @!P4 IMAD.IADD R15, R15, 0x1, -R2 ;  /* 0x000000010f0fc824 */ /* 0x000fe200078e0a02 */
[C---:B------:R-:W-:Y:S01]  /*11e0*/  ISETP.GT.U32.AND P4, PT, R2.reuse, R7, PT ;  /* 0x000000070200720c */ /* 0x040fe20003f84070 */
[----:B------:R-:W-:Y:S01]  /*11f0*/  IMAD.MOV R8, RZ, RZ, -R8 ;  /* 0x000000ffff087224 */ /* 0x000fe200078e0a08 */
[----:B------:R-:W-:Y:S01]  /*1200*/  IABS R55, R24 ;  /* 0x0000001800377213 */ /* 0x000fe20000000000 */
[C---:B------:R-:W-:Y:S01]  /*1210*/  IMAD R13, R2.reuse, R4, R13 ;  /* 0x00000004020d7224 */ /* 0x040fe200078e020d */
[C---:B------:R-:W-:Y:S01]  /*1220*/  LOP3.LUT R26, R3.reuse, 0x60, RZ, 0xfc, !PT ;  /* 0x00000060031a7812 */ /* 0x040fe200078efcff */
[----:B------:R-:W-:Y:S01]  /*1230*/  IMAD.MOV.U32 R75, RZ, RZ, R15 ;  /* 0x000000ffff4b7224 */ /* 0x000fe200078e000f */
[----:B------:R-:W-:Y:S01]  /*1240*/  LOP3.LUT R28, R3, 0x70, RZ, 0xfc, !PT ;  /* 0x00000070031c7812 */ /* 0x000fe200078efcff */
[C---:B------:R-:W-:Y:S01]  /*1250*/  IMAD R11, R2.reuse, R8, R11 ;  /* 0x00000008020b7224 */ /* 0x040fe200078e020b */
[----:B------:R-:W-:Y:S01]  /*1260*/  IABS R57, R26 ;  /* 0x0000001a00397213 */ /* 0x000fe20000000000 */
[----:B------:R-:W-:Y:S01]  /*1270*/  @!P6 IMAD.MOV R75, RZ, RZ, -R75 ;  /* 0x000000ffff4be224 */ /* 0x000fe200078e0a4b */
[C---:B------:R-:W-:Y:S01]  /*1280*/  ISETP.GT.U32.AND P6, PT, R2.reuse, R13, PT ;  /* 0x0000000d0200720c */ /* 0x040fe20003fc4070 */
[----:B------:R-:W-:Y:S01]  /*1290*/  @!P2 IMAD.IADD R5, R5, 0x1, -R2 ;  /* 0x000000010505a824 */ /* 0x000fe200078e0a02 */
[----:B------:R-:W-:Y:S01]  /*12a0*/  ISETP.GT.U32.AND P2, PT, R2, R11, PT ;  /* 0x0000000b0200720c */ /* 0x000fe20003f44070 */
[----:B------:R-:W-:Y:S01]  /*12b0*/  IMAD.HI.U32 R4, R6, R17, RZ ;  /* 0x0000001106047227 */ /* 0x000fe200078e00ff */
[----:B------:R-:W-:-:S02]  /*12c0*/  LOP3.LUT R30, R3, 0x74, RZ, 0xfc, !PT ;  /* 0x00000074031e7812 */ /* 0x000fc400078efcff */
[C---:B------:R-:W-:Y:S01]  /*12d0*/  ISETP.GT.U32.AND P1, PT, R2.reuse, R5, PT ;  /* 0x000000050200720c */ /* 0x040fe20003f24070 */
[----:B------:R-:W-:Y:S01]  /*12e0*/  IMAD.MOV R4, RZ, RZ, -R4 ;  /* 0x000000ffff047224 */ /* 0x000fe200078e0a04 */
[----:B------:R-:W-:Y:S01]  /*12f0*/  IABS R69, R28 ;  /* 0x0000001c00457213 */ /* 0x000fe20000000000 */
[--C-:B------:R-:W-:Y:S01]  /*1300*/  @!P5 IMAD.IADD R9, R9, 0x1, -R2.reuse ;  /* 0x000000010909d824 */ /* 0x100fe200078e0a02 */
[----:B------:R-:W-:Y:S01]  /*1310*/  ISETP.GE.AND P5, PT, R3, RZ, PT ;  /* 0x000000ff0300720c */ /* 0x000fe20003fa6270 */
[C---:B------:R-:W-:Y:S02]  /*1320*/  IMAD R15, R2.reuse, R4, R17 ;  /* 0x00000004020f7224 */ /* 0x040fe400078e0211 */
[--C-:B------:R-:W-:Y:S02]  /*1330*/  @!P6 IMAD.IADD R13, R13, 0x1, -R2.reuse ;  /* 0x000000010d0de824 */ /* 0x100fe400078e0a02 */
[----:B------:R-:W-:Y:S01]  /*1340*/  @!P2 IMAD.IADD R11, R11, 0x1, -R2 ;  /* 0x000000010b0ba824 */ /* 0x000fe200078e0a02 */
[----:B------:R-:W-:Y:S01]  /*1350*/  ISETP.GT.U32.AND P6, PT, R2, R15, PT ;  /* 0x0000000f0200720c */ /* 0x000fe20003fc4070 */
[----:B------:R-:W-:Y:S01]  /*1360*/  IMAD.HI.U32 R8, R6, R19, RZ ;  /* 0x0000001306087227 */ /* 0x000fe200078e00ff */
[----:B------:R-:W-:-:S03]  /*1370*/  ISETP.GT.U32.AND P2, PT, R2, R9, PT ;  /* 0x000000090200720c */ /* 0x000fc60003f44070 */
[----:B------:R-:W-:Y:S01]  /*1380*/  @!P4 IMAD.IADD R7, R7, 0x1, -R2 ;  /* 0x000000010707c824 */ /* 0x000fe200078e0a02 */
[----:B------:R-:W-:Y:S01]  /*1390*/  ISETP.GE.AND P4, PT, R10, RZ, PT ;  /* 0x000000ff0a00720c */ /* 0x000fe20003f86270 */
[----:B------:R-:W-:Y:S01]  /*13a0*/  IMAD.MOV R8, RZ, RZ, -R8 ;  /* 0x000000ffff087224 */ /* 0x000fe200078e0a08 */
[----:B------:R-:W-:Y:S01]  /*13b0*/  LOP3.LUT R10, R3, 0x1c, RZ, 0xfc, !PT ;  /* 0x0000001c030a7812 */ /* 0x000fe200078efcff */
[--C-:B------:R-:W-:Y:S01]  /*13c0*/  @!P1 IMAD.IADD R5, R5, 0x1, -R2.reuse ;  /* 0x0000000105059824 */ /* 0x100fe200078e0a02 */
[C---:B------:R-:W-:Y:S01]  /*13d0*/  ISETP.GT.U32.AND P1, PT, R2.reuse, R11, PT ;  /* 0x0000000b0200720c */ /* 0x040fe20003f24070 */
[C---:B------:R-:W-:Y:S01]  /*13e0*/  IMAD R17, R2.reuse, R8, R19 ;  /* 0x0000000802117224 */ /* 0x040fe200078e0213 */
[----:B------:R-:W-:Y:S01]  /*13f0*/  IABS R19, R10 ;  /* 0x0000000a00137213 */ /* 0x000fe20000000000 */
[--C-:B------:R-:W-:Y:S01]  /*1400*/  @!P6 IMAD.IADD R15, R15, 0x1, -R2.reuse ;  /* 0x000000010f0fe824 */ /* 0x100fe200078e0a02 */
[----:B------:R-:W-:Y:S01]  /*1410*/  ISETP.GT.U32.AND P6, PT, R2, R13, PT ;  /* 0x0000000d0200720c */ /* 0x000fe20003fc4070 */
[----:B------:R-:W-:Y:S01]  /*1420*/  @!P2 IMAD.IADD R9, R9, 0x1, -R2 ;  /* 0x000000010909a824 */ /* 0x000fe200078e0a02 */
[----:B------:R-:W-:Y:S01]  /*1430*/  ISETP.GE.AND P2, PT, R12, RZ, PT ;  /* 0x000000ff0c00720c */ /* 0x000fe20003f46270 */
[----:B------:R-:W-:Y:S01]  /*1440*/  IMAD.HI.U32 R4, R6, R19, RZ ;  /* 0x0000001306047227 */ /* 0x000fe200078e00ff */
[----:B------:R-:W-:-:S03]  /*1450*/  LOP3.LUT R12, R3, 0x20, RZ, 0xfc, !PT ;  /* 0x00000020030c7812 */ /* 0x000fc600078efcff */
[----:B------:R-:W-:Y:S01]  /*1460*/  @!P0 IMAD.MOV R9, RZ, RZ, -R9 ;  /* 0x000000ffff098224 */ /* 0x000fe200078e0a09 */
[----:B------:R-:W-:Y:S01]  /*1470*/  ISETP.GT.U32.AND P0, PT, R2, R17, PT ;  /* 0x000000110200720c */ /* 0x000fe20003f04070 */
[----:B------:R-:W-:Y:S01]  /*1480*/  IMAD.MOV R8, RZ, RZ, -R4 ;  /* 0x000000ffff087224 */ /* 0x000fe200078e0a04 */
[----:B------:R-:W-:Y:S01]  /*1490*/  IABS R21, R12 ;  /* 0x0000000c00157213 */ /* 0x000fe20000000000 */
[----:B------:R-:W-:Y:S01]  /*14a0*/  @!P5 IMAD.MOV R5, RZ, RZ, -R5 ;  /* 0x000000ffff05d224 */ /* 0x000fe200078e0a05 */
[----:B------:R-:W-:Y:S01]  /*14b0*/  ISETP.GE.AND P5, PT, R14, RZ, PT ;  /* 0x000000ff0e00720c */ /* 0x000fe20003fa6270 */
[----:B------:R-:W-:Y:S01]  /*14c0*/  IMAD R19, R2, R8, R19 ;  /* 0x0000000802137224 */ /* 0x000fe200078e0213 */
[----:B------:R-:W-:Y:S01]  /*14d0*/  LOP3.LUT R14, R3, 0x24, RZ, 0xfc, !PT ;  /* 0x00000024030e7812 */ /* 0x000fe200078efcff */
[----:B------:R-:W-:Y:S02]  /*14e0*/  @!P6 IMAD.IADD R13, R13, 0x1, -R2 ;  /* 0x000000010d0de824 */ /* 0x000fe400078e0a02 */
[----:B------:R-:W-:Y:S01]  /*14f0*/  IMAD.HI.U32 R4, R6, R21, RZ ;  /* 0x0000001506047227 */ /* 0x000fe200078e00ff */
[----:B------:R-:W-:-:S02]  /*1500*/  ISETP.GT.U32.AND P6, PT, R2, R19, PT ;  /* 0x000000130200720c */ /* 0x000fc40003fc4070 */
[----:B------:R-:W-:Y:S01]  /*1510*/  IABS R23, R14 ;  /* 0x0000000e00177213 */ /* 0x000fe20000000000 */
[--C-:B------:R-:W-:Y:S02]  /*1520*/  @!P0 IMAD.IADD R17, R17, 0x1, -R2.reuse ;  /* 0x0000000111118824 */ /* 0x100fe400078e0a02 */
[----:B------:R-:W-:Y:S01]  /*1530*/  @!P1 IMAD.IADD R11, R11, 0x1, -R2 ;  /* 0x000000010b0b9824 */ /* 0x000fe200078e0a02 */
[----:B------:R-:W-:Y:S01]  /*1540*/  ISETP.GE.AND P1, PT, R16, RZ, PT ;  /* 0x000000ff1000720c */ /* 0x000fe20003f26270 */
[----:B------:R-:W-:Y:S01]  /*1550*/  IMAD.MOV R8, RZ, RZ, -R4 ;  /* 0x000000ffff087224 */ /* 0x000fe200078e0a04 */
[----:B------:R-:W-:Y:S01]  /*1560*/  ISETP.GT.U32.AND P0, PT, R2, R17, PT ;  /* 0x000000110200720c */ /* 0x000fe20003f04070 */
[----:B------:R-:W-:Y:S01]  /*1570*/  IMAD.HI.U32 R4, R6, R23, RZ ;  /* 0x0000001706047227 */ /* 0x000fe200078e00ff */
[----:B------:R-:W-:-:S03]  /*1580*/  LOP3.LUT R16, R3, 0x28, RZ, 0xfc, !PT ;  /* 0x0000002803107812 */ /* 0x000fc600078efcff */
[----:B------:R-:W-:Y:S01]  /*1590*/  @!P6 IMAD.IADD R19, R19, 0x1, -R2 ;  /* 0x000000011313e824 */ /* 0x000fe200078e0a02 */
[----:B------:R-:W-:Y:S01]  /*15a0*/  IABS R25, R16 ;  /* 0x0000001000197213 */ /* 0x000fe20000000000 */
[----:B------:R-:W-:Y:S02]  /*15b0*/  IMAD.MOV R4, RZ, RZ, -R4 ;  /* 0x000000ffff047224 */ /* 0x000fe400078e0a04 */
[C---:B------:R-:W-:Y:S01]  /*15c0*/  IMAD R21, R2.reuse, R8, R21 ;  /* 0x0000000802157224 */ /* 0x040fe200078e0215 */
[C---:B------:R-:W-:Y:S01]  /*15d0*/  ISETP.GT.U32.AND P6, PT, R2.reuse, R19, PT ;  /* 0x000000130200720c */ /* 0x040fe20003fc4070 */
[----:B------:R-:W-:Y:S02]  /*15e0*/  IMAD R23, R2, R4, R23 ;  /* 0x0000000402177224 */ /* 0x000fe400078e0217 */
[----:B------:R-:W-:-:S04]  /*15f0*/  IMAD.HI.U32 R8, R6, R25, RZ ;  /* 0x0000001906087227 */ /* 0x000fc800078e00ff */
[----:B------:R-:W-:Y:S01]  /*1600*/  @!P0 IMAD.IADD R17, R17, 0x1, -R2 ;  /* 0x0000000111118824 */ /* 0x000fe200078e0a02 */
[C---:B------:R-:W-:Y:S01]  /*1610*/  ISETP.GT.U32.AND P0, PT, R2.reuse, R23, PT ;  /* 0x000000170200720c */ /* 0x040fe20003f04070 */
[----:B------:R-:W-:Y:S02]  /*1620*/  IMAD.MOV R8, RZ, RZ, -R8 ;  /* 0x000000ffff087224 */ /* 0x000fe400078e0a08 */
[----:B------:R-:W-:Y:S01]  /*1630*/  @!P3 IMAD.MOV R7, RZ, RZ, -R7 ;  /* 0x000000ffff07b224 */ /* 0x000fe200078e0a07 */
[C---:B------:R-:W-:Y:S01]  /*1640*/  ISETP.GT.U32.AND P3, PT, R2.reuse, R15, PT ;  /* 0x0000000f0200720c */ /* 0x040fe20003f64070 */
[----:B------:R-:W-:Y:S02]  /*1650*/  IMAD R25, R2, R8, R25 ;  /* 0x0000000802197224 */ /* 0x000fe400078e0219 */
[----:B------:R-:W-:Y:S01]  /*1660*/  @!P5 IMAD.MOV R11, RZ, RZ, -R11 ;  /* 0x000000ffff0bd224 */ /* 0x000fe200078e0a0b */
[----:B------:R-:W-:Y:S01]  /*1670*/  ISETP.GE.AND P5, PT, R10, RZ, PT ;  /* 0x000000ff0a00720c */ /* 0x000fe20003fa6270 */
[--C-:B------:R-:W-:Y:S01]  /*1680*/  @!P6 IMAD.IADD R19, R19, 0x1, -R2.reuse ;  /* 0x000000011313e824 */ /* 0x100fe200078e0a02 */
[C---:B------:R-:W-:Y:S01]  /*1690*/  ISETP.GT.U32.AND P6, PT, R2.reuse, R25, PT ;  /* 0x000000190200720c */ /* 0x040fe20003fc4070 */
[----:B------:R-:W-:Y:S01]  /*16a0*/  @!P4 IMAD.MOV R13, RZ, RZ, -R13 ;  /* 0x000000ffff0dc224 */ /* 0x000fe200078e0a0d */
[----:B------:R-:W-:Y:S01]  /*16b0*/  LOP3.LUT R10, R3, 0x2c, RZ, 0xfc, !PT ;  /* 0x0000002c030a7812 */ /* 0x000fe200078efcff */
[--C-:B------:R-:W-:Y:S01]  /*16c0*/  @!P0 IMAD.IADD R23, R23, 0x1, -R2.reuse ;  /* 0x0000000117178824 */ /* 0x100fe200078e0a02 */
[----:B------:R-:W-:Y:S01]  /*16d0*/  ISETP.GT.U32.AND P4, PT, R2, R21, PT ;  /* 0x000000150200720c */ /* 0x000fe20003f84070 */
[----:B------:R-:W-:Y:S01]  /*16e0*/  @!P1 IMAD.MOV R17, RZ, RZ, -R17 ;  /* 0x000000ffff119224 */ /* 0x000fe200078e0a11 */
[----:B------:R-:W-:Y:S01]  /*16f0*/  IABS R27, R10 ;  /* 0x0000000a001b7213 */ /* 0x000fe20000000000 */
[----:B------:R-:W-:Y:S01]  /*1700*/  @!P3 IMAD.IADD R15, R15, 0x1, -R2 ;  /* 0x000000010f0fb824 */ /* 0x000fe200078e0a02 */
[----:B------:R-:W-:-:S02]  /*1710*/  ISETP.GE.AND P3, PT, R12, RZ, PT ;  /* 0x000000ff0c00720c */ /* 0x000fc40003f66270 */
[----:B------:R-:W-:Y:S01]  /*1720*/  ISETP.GT.U32.AND P0, PT, R2, R23, PT ;  /* 0x000000170200720c */ /* 0x000fe20003f04070 */
[----:B------:R-:W-:Y:S01]  /*1730*/  IMAD.HI.U32 R4, R6, R27, RZ ;  /* 0x0000001b06047227 */ /* 0x000fe200078e00ff */
[----:B------:R-:W-:Y:S02]  /*1740*/  LOP3.LUT R12, R3, 0x30, RZ, 0xfc, !PT ;  /* 0x00000030030c7812 */ /* 0x000fe400078efcff */
[----:B------:R-:W-:Y:S01]  /*1750*/  ISETP.GE.AND P1, PT, R16, RZ, PT ;  /* 0x000000ff1000720c */ /* 0x000fe20003f26270 */
[----:B------:R-:W-:Y:S01]  /*1760*/  @!P6 IMAD.IADD R25, R25, 0x1, -R2 ;  /* 0x000000011919e824 */ /* 0x000fe200078e0a02 */
[----:B------:R-:W-:Y:S01]  /*1770*/  IABS R33, R12 ;  /* 0x0000000c00217213 */ /* 0x000fe20000000000 */
[----:B------:R-:W-:Y:S01]  /*1780*/  IMAD.MOV R4, RZ, RZ, -R4 ;  /* 0x000000ffff047224 */ /* 0x000fe200078e0a04 */
[----:B------:R-:W-:Y:S01]  /*1790*/  LOP3.LUT R16, R3, 0x48, RZ, 0xfc, !PT ;  /* 0x0000004803107812 */ /* 0x000fe200078efcff */
[----:B------:R-:W-:Y:S01]  /*17a0*/  @!P4 IMAD.IADD R21, R21, 0x1, -R2 ;  /* 0x000000011515c824 */ /* 0x000fe200078e0a02 */
[C---:B------:R-:W-:Y:S01]  /*17b0*/  ISETP.GT.U32.AND P6, PT, R2.reuse, R25, PT ;  /* 0x000000190200720c */ /* 0x040fe20003fc4070 */
[----:B------:R-:W-:Y:S01]  /*17c0*/  IMAD R27, R2, R4, R27 ;  /* 0x00000004021b7224 */ /* 0x000fe200078e021b */
[----:B------:R-:W-:Y:S01]  /*17d0*/  LOP3.LUT R4, R3, 0x34, RZ, 0xfc, !PT ;  /* 0x0000003403047812 */ /* 0x000fe200078efcff */
[----:B------:R-:W-:Y:S01]  /*17e0*/  IMAD.HI.U32 R8, R6, R33, RZ ;  /* 0x0000002106087227 */ /* 0x000fe200078e00ff */
[----:B------:R-:W-:-:S02]  /*17f0*/  ISETP.GT.U32.AND P4, PT, R2, R21, PT ;  /* 0x000000150200720c */ /* 0x000fc40003f84070 */
[----:B------:R-:W-:Y:S01]  /*1800*/  IABS R31, R4 ;  /* 0x00000004001f7213 */ /* 0x000fe20000000000 */
[----:B------:R-:W-:Y:S01]  /*1810*/  @!P0 IMAD.IADD R23, R23, 0x1, -R2 ;  /* 0x0000000117178824 */ /* 0x000fe200078e0a02 */
[----:B------:R-:W-:Y:S01]  /*1820*/  ISETP.GT.U32.AND P0, PT, R2, R27, PT ;  /* 0x0000001b0200720c */ /* 0x000fe20003f04070 */
[----:B------:R-:W-:Y:S01]  /*1830*/  IMAD.MOV R8, RZ, RZ, -R8 ;  /* 0x000000ffff087224 */ /* 0x000fe200078e0a08 */
[----:B------:R-:W-:Y:S01]  /*1840*/  IABS R45, R16 ;  /* 0x00000010002d7213 */ /* 0x000fe20000000000 */
[----:B------:R-:W-:Y:S01]  /*1850*/  @!P5 IMAD.MOV R19, RZ, RZ, -R19 ;  /* 0x000000ffff13d224 */ /* 0x000fe200078e0a13 */
[----:B------:R-:W-:Y:S01]  /*1860*/  ISETP.GE.AND P5, PT, R10, RZ, PT ;  /* 0x000000ff0a00720c */ /* 0x000fe20003fa6270 */
[C---:B------:R-:W-:Y:S01]  /*1870*/  IMAD R33, R2.reuse, R8, R33 ;  /* 0x0000000802217224 */ /* 0x040fe200078e0221 */
[----:B------:R-:W-:Y:S01]  /*1880*/  LOP3.LUT R8, R3, 0x38, RZ, 0xfc, !PT ;  /* 0x0000003803087812 */ /* 0x000fe200078efcff */
[--C-:B------:R-:W-:Y:S01]  /*1890*/  @!P6 IMAD.IADD R25, R25, 0x1, -R2.reuse ;  /* 0x000000011919e824 */ /* 0x100fe200078e0a02 */
[----:B------:R-:W-:Y:S01]  /*18a0*/  LOP3.LUT R10, R3, 0x3c, RZ, 0xfc, !PT ;  /* 0x0000003c030a7812 */ /* 0x000fe200078efcff */
[--C-:B------:R-:W-:Y:S01]  /*18b0*/  @!P4 IMAD.IADD R21, R21, 0x1, -R2.reuse ;  /* 0x000000011515c824 */ /* 0x100fe200078e0a02 */
[----:B------:R-:W-:Y:S01]  /*18c0*/  ISETP.GT.U32.AND P6, PT, R2, R33, PT ;  /* 0x000000210200720c */ /* 0x000fe20003fc4070 */
[----:B------:R-:W-:Y:S01]  /*18d0*/  IMAD.MOV.U32 R29, RZ, RZ, R25 ;  /* 0x000000ffff1d7224 */ /* 0x000fe200078e0019 */
[----:B------:R-:W-:Y:S01]  /*18e0*/  IABS R35, R8 ;  /* 0x0000000800237213 */ /* 0x000fe20000000000 */
[----:B------:R-:W-:Y:S01]  /*18f0*/  @!P0 IMAD.IADD R27, R27, 0x1, -R2 ;  /* 0x000000011b1b8824 */ /* 0x000fe200078e0a02 */
[----:B------:R-:W-:Y:S01]  /*1900*/  IABS R37, R10 ;  /* 0x0000000a00257213 */ /* 0x000fe20000000000 */
[----:B------:R-:W-:Y:S01]  /*1910*/  @!P3 IMAD.MOV R21, RZ, RZ, -R21 ;  /* 0x000000ffff15b224 */ /* 0x000fe200078e0a15 */
[----:B------:R-:W-:Y:S01]  /*1920*/  ISETP.GE.AND P3, PT, R4, RZ, PT ;  /* 0x000000ff0400720c */ /* 0x000fe20003f66270 */
[----:B------:R-:W-:Y:S01]  /*1930*/  IMAD.HI.U32 R4, R6, R31, RZ ;  /* 0x0000001f06047227 */ /* 0x000fe200078e00ff */
[----:B------:R-:W-:-:S02]  /*1940*/  ISETP.GT.U32.AND P0, PT, R2, R27, PT ;  /* 0x0000001b0200720c */ /* 0x000fc40003f04070 */
[----:B------:R-:W-:Y:S01]  /*1950*/  ISETP.GE.AND P4, PT, R12, RZ, PT ;  /* 0x000000ff0c00720c */ /* 0x000fe20003f86270 */
[----:B------:R-:W-:Y:S01]  /*1960*/  IMAD.MOV R4, RZ, RZ, -R4 ;  /* 0x000000ffff047224 */ /* 0x000fe200078e0a04 */
[----:B------:R-:W-:Y:S01]  /*1970*/  LOP3.LUT R12, R3, 0x40, RZ, 0xfc, !PT ;  /* 0x00000040030c7812 */ /* 0x000fe200078efcff */
[----:B------:R-:W-:Y:S02]  /*1980*/  @!P6 IMAD.IADD R33, R33, 0x1, -R2 ;  /* 0x000000012121e824 */ /* 0x000fe400078e0a02 */
[----:B------:R-:W-:Y:S01]  /*1990*/  IMAD R25, R2, R4, R31 ;  /* 0x0000000402197224 */ /* 0x000fe200078e021f */
[----:B------:R-:W-:Y:S01]  /*19a0*/  IABS R41, R12 ;  /* 0x0000000c00297213 */ /* 0x000fe20000000000 */
[----:B------:R-:W-:Y:S01]  /*19b0*/  IMAD.HI.U32 R4, R6, R35, RZ ;  /* 0x0000002306047227 */ /* 0x000fe200078e00ff */
[----:B------:R-:W-:-:S03]  /*19c0*/  ISETP.GT.U32.AND P6, PT, R2, R33, PT ;  /* 0x000000210200720c */ /* 0x000fc60003fc4070 */
[----:B------:R-:W-:Y:S01]  /*19d0*/  @!P1 IMAD.MOV R29, RZ, RZ, -R29 ;  /* 0x000000ffff1d9224 */ /* 0x000fe200078e0a1d */
[----:B------:R-:W-:Y:S01]  /*19e0*/  ISETP.GE.AND P1, PT, R10, RZ, PT ;  /* 0x000000ff0a00720c */ /* 0x000fe20003f26270 */
[----:B------:R-:W-:Y:S01]  /*19f0*/  @!P2 IMAD.MOV R15, RZ, RZ, -R15 ;  /* 0x000000ffff0fa224 */ /* 0x000fe200078e0a0f */
[----:B------:R-:W-:Y:S01]  /*1a00*/  ISETP.GE.AND P2, PT, R14, RZ, PT ;  /* 0x000000ff0e00720c */ /* 0x000fe20003f46270 */
[----:B------:R-:W-:Y:S01]  /*1a10*/  @!P0 IMAD.IADD R27, R27, 0x1, -R2 ;  /* 0x000000011b1b8824 */ /* 0x000fe200078e0a02 */
[C---:B------:R-:W-:Y:S01]  /*1a20*/  ISETP.GT.U32.AND P0, PT, R2.reuse, R25, PT ;  /* 0x000000190200720c */ /* 0x040fe20003f04070 */
[----:B------:R-:W-:Y:S01]  /*1a30*/  IMAD.MOV R10, RZ, RZ, -R4 ;  /* 0x000000ffff0a7224 */ /* 0x000fe200078e0a04 */
[----:B------:R-:W-:Y:S01]  /*1a40*/  LOP3.LUT R14, R3, 0x44, RZ, 0xfc, !PT ;  /* 0x00000044030e7812 */ /* 0x000fe200078efcff */
[----:B------:R-:W-:Y:S02]  /*1a50*/  IMAD.MOV.U32 R31, RZ, RZ, R27 ;  /* 0x000000ffff1f7224 */ /* 0x000fe400078e001b */
[----:B------:R-:W-:Y:S01]  /*1a60*/  IMAD R27, R2, R10, R35 ;  /* 0x0000000a021b7224 */ /* 0x000fe200078e0223 */
[----:B------:R-:W-:Y:S01]  /*1a70*/  IABS R43, R14 ;  /* 0x0000000e002b7213 */ /* 0x000fe20000000000 */
[----:B------:R-:W-:-:S02]  /*1a80*/  @!P6 IMAD.IADD R33, R33, 0x1, -R2 ;  /* 0x000000012121e824 */ /* 0x000fc400078e0a02 */
[----:B------:R-:W-:Y:S01]  /*1a90*/  IMAD.HI.U32 R4, R6, R41, RZ ;  /* 0x0000002906047227 */ /* 0x000fe200078e00ff */
[----:B------:R-:W-:-:S03]  /*1aa0*/  ISETP.GT.U32.AND P6, PT, R2, R27, PT ;  /* 0x0000001b0200720c */ /* 0x000fc60003fc4070 */
[----:B------:R-:W-:Y:S01]  /*1ab0*/  @!P2 IMAD.MOV R23, RZ, RZ, -R23 ;  /* 0x000000ffff17a224 */ /* 0x000fe200078e0a17 */
[----:B------:R-:W-:Y:S01]  /*1ac0*/  ISETP.GE.AND P2, PT, R8, RZ, PT ;  /* 0x000000ff0800720c */ /* 0x000fe20003f46270 */
[----:B------:R-:W-:-:S04]  /*1ad0*/  IMAD.HI.U32 R8, R6, R37, RZ ;  /* 0x0000002506087227 */ /* 0x000fc800078e00ff */
[----:B------:R-:W-:Y:S02]  /*1ae0*/  @!P0 IMAD.IADD R25, R25, 0x1, -R2 ;  /* 0x0000000119198824 */ /* 0x000fe400078e0a02 */
[----:B------:R-:W-:Y:S02]  /*1af0*/  IMAD.MOV R8, RZ, RZ, -R8 ;  /* 0x000000ffff087224 */ /* 0x000fe400078e0a08 */
[----:B------:R-:W-:Y:S01]  /*1b00*/  @!P6 IMAD.IADD R27, R27, 0x1, -R2 ;  /* 0x000000011b1be824 */ /* 0x000fe200078e0a02 */
[C---:B------:R-:W-:Y:S01]  /*1b10*/  ISETP.GT.U32.AND P6, PT, R2.reuse, R25, PT ;  /* 0x000000190200720c */ /* 0x040fe20003fc4070 */
[----:B------:R-:W-:Y:S02]  /*1b20*/  IMAD R35, R2, R8, R37 ;  /* 0x0000000802237224 */ /* 0x000fe400078e0225 */
[----:B------:R-:W-:Y:S02]  /*1b30*/  IMAD.MOV R4, RZ, RZ, -R4 ;  /* 0x000000ffff047224 */ /* 0x000fe400078e0a04 */
[----:B------:R-:W-:Y:S01]  /*1b40*/  IMAD.HI.U32 R8, R6, R45, RZ ;  /* 0x0000002d06087227 */ /* 0x000fe200078e00ff */
[----:B------:R-:W-:-:S03]  /*1b50*/  ISETP.GT.U32.AND P0, PT, R2, R35, PT ;  /* 0x000000230200720c */ /* 0x000fc60003f04070 */
[C---:B------:R-:W-:Y:S02]  /*1b60*/  IMAD R41, R2.reuse, R4, R41 ;  /* 0x0000000402297224 */ /* 0x040fe400078e0229 */
[----:B------:R-:W-:Y:S02]  /*1b70*/  IMAD.MOV R8, RZ, RZ, -R8 ;  /* 0x000000ffff087224 */ /* 0x000fe400078e0a08 */
[--C-:B------:R-:W-:Y:S01]  /*1b80*/  @!P6 IMAD.IADD R25, R25, 0x1, -R2.reuse ;  /* 0x000000011919e824 */ /* 0x100fe200078e0a02 */
[C---:B------:R-:W-:Y:S01]  /*1b90*/  ISETP.GT.U32.AND P6, PT, R2.reuse, R41, PT ;  /* 0x000000290200720c */ /* 0x040fe20003fc4070 */
[----:B------:R-:W-:Y:S01]  /*1ba0*/  @!P4 IMAD.MOV R33, RZ, RZ, -R33 ;  /* 0x000000ffff21c224 */ /* 0x000fe200078e0a21 */
[C---:B------:R-:W-:Y:S01]  /*1bb0*/  ISETP.GT.U32.AND P4, PT, R2.reuse, R27, PT ;  /* 0x0000001b0200720c */ /* 0x040fe20003f84070 */
[----:B------:R-:W-:Y:S01]  /*1bc0*/  IMAD R45, R2, R8, R45 ;  /* 0x00000008022d7224 */ /* 0x000fe200078e022d */
[----:B------:R-:W-:Y:S01]  /*1bd0*/  IABS R8, R22 ;  /* 0x0000001600087213 */ /* 0x000fe20000000000 */
[----:B------:R-:W-:-:S02]  /*1be0*/  @!P0 IMAD.IADD R35, R35, 0x1, -R2 ;  /* 0x0000000123238824 */ /* 0x000fc400078e0a02 */
[----:B------:R-:W-:-:S03]  /*1bf0*/  IMAD.HI.U32 R4, R6, R43, RZ ;  /* 0x0000002b06047227 */ /* 0x000fc600078e00ff */
[C---:B------:R-:W-:Y:S01]  /*1c00*/  ISETP.GT.U32.AND P0, PT, R2.reuse, R35, PT ;  /* 0x000000230200720c */ /* 0x040fe20003f04070 */
[----:B------:R-:W-:Y:S02]  /*1c10*/  IMAD.MOV R4, RZ, RZ, -R4 ;  /* 0x000000ffff047224 */ /* 0x000fe400078e0a04 */
[--C-:B------:R-:W-:Y:S01]  /*1c20*/  @!P6 IMAD.IADD R41, R41, 0x1, -R2.reuse ;  /* 0x000000012929e824 */ /* 0x100fe200078e0a02 */
[C---:B------:R-:W-:Y:S01]  /*1c30*/  ISETP.GT.U32.AND P6, PT, R2.reuse, R45, PT ;  /* 0x0000002d0200720c */ /* 0x040fe20003fc4070 */
[----:B------:R-:W-:Y:S02]  /*1c40*/  IMAD R43, R2, R4, R43 ;  /* 0x00000004022b7224 */ /* 0x000fe400078e022b */
[----:B------:R-:W-:Y:S01]  /*1c50*/  @!P4 IMAD.IADD R27, R27, 0x1, -R2 ;  /* 0x000000011b1bc824 */ /* 0x000fe200078e0a02 */
[----:B------:R-:W-:Y:S01]  /*1c60*/  ISETP.GE.AND P4, PT, R14, RZ, PT ;  /* 0x000000ff0e00720c */ /* 0x000fe20003f86270 */
[----:B------:R-:W-:Y:S01]  /*1c70*/  IMAD.HI.U32 R10, R6, R47, RZ ;  /* 0x0000002f060a7227 */ /* 0x000fe200078e00ff */
[----:B------:R-:W-:-:S03]  /*1c80*/  LOP3.LUT R14, R3, 0x54, RZ, 0xfc, !PT ;  /* 0x00000054030e7812 */ /* 0x000fc600078efcff */
[--C-:B------:R-:W-:Y:S01]  /*1c90*/  @!P0 IMAD.IADD R35, R35, 0x1, -R2.reuse ;  /* 0x0000000123238824 */ /* 0x100fe200078e0a02 */
[----:B------:R-:W-:Y:S01]  /*1ca0*/  ISETP.GT.U32.AND P0, PT, R2, R43, PT ;  /* 0x0000002b0200720c */ /* 0x000fe20003f04070 */
[----:B------:R-:W-:Y:S01]  /*1cb0*/  @!P5 IMAD.MOV R31, RZ, RZ, -R31 ;  /* 0x000000ffff1fd224 */ /* 0x000fe200078e0a1f */
[----:B------:R-:W-:Y:S01]  /*1cc0*/  ISETP.GE.AND P5, PT, R12, RZ, PT ;  /* 0x000000ff0c00720c */ /* 0x000fe20003fa6270 */
[----:B------:R-:W-:Y:S01]  /*1cd0*/  @!P6 IMAD.IADD R45, R45, 0x1, -R2 ;  /* 0x000000012d2de824 */ /* 0x000fe200078e0a02 */
[----:B------:R-:W-:Y:S01]  /*1ce0*/  ISETP.GT.U32.AND P6, PT, R2, R41, PT ;  /* 0x000000290200720c */ /* 0x000fe20003fc4070 */
[----:B------:R-:W-:Y:S01]  /*1cf0*/  IMAD.MOV R10, RZ, RZ, -R10 ;  /* 0x000000ffff0a7224 */ /* 0x000fe200078e0a0a */
[----:B------:R-:W-:Y:S01]  /*1d00*/  IABS R51, R14 ;  /* 0x0000000e00337213 */ /* 0x000fe20000000000 */
[----:B------:R-:W-:-:S04]  /*1d10*/  IMAD.HI.U32 R12, R6, R49, RZ ;  /* 0x00000031060c7227 */ /* 0x000fc800078e00ff */
[----:B------:R-:W-:Y:S02]  /*1d20*/  IMAD R47, R2, R10, R47 ;  /* 0x0000000a022f7224 */ /* 0x000fe400078e022f */
[----:B------:R-:W-:Y:S02]  /*1d30*/  IMAD.MOV R12, RZ, RZ, -R12 ;  /* 0x000000ffff0c7224 */ /* 0x000fe400078e0a0c */
[----:B------:R-:W-:-:S04]  /*1d40*/  IMAD.HI.U32 R4, R6, R51, RZ ;  /* 0x0000003306047227 */ /* 0x000fc800078e00ff */
[----:B------:R-:W-:Y:S01]  /*1d50*/  @!P0 IMAD.IADD R43, R43, 0x1, -R2 ;  /* 0x000000012b2b8824 */ /* 0x000fe200078e0a02 */
[C---:B------:R-:W-:Y:S01]  /*1d60*/  ISETP.GT.U32.AND P0, PT, R2.reuse, R47, PT ;  /* 0x0000002f0200720c */ /* 0x040fe20003f04070 */
[----:B------:R-:W-:Y:S02]  /*1d70*/  IMAD R49, R2, R12, R49 ;  /* 0x0000000c02317224 */ /* 0x000fe400078e0231 */
[----:B------:R-:W-:Y:S02]  /*1d80*/  IMAD.MOV.U32 R39, RZ, RZ, R27 ;  /* 0x000000ffff277224 */ /* 0x000fe400078e001b */
[----:B------:R-:W-:Y:S02]  /*1d90*/  IMAD.MOV R4, RZ, RZ, -R4 ;  /* 0x000000ffff047224 */ /* 0x000fe400078e0a04 */
[----:B------:R-:W-:Y:S02]  /*1da0*/  IMAD.MOV.U32 R27, RZ, RZ, R8 ;  /* 0x000000ffff1b7224 */ /* 0x000fe400078e0008 */
[----:B------:R-:W-:-:S02]  /*1db0*/  IMAD.MOV.U32 R37, RZ, RZ, R25 ;  /* 0x000000ffff257224 */ /* 0x000fc400078e0019 */
[----:B------:R-:W-:Y:S01]  /*1dc0*/  @!P6 IMAD.IADD R41, R41, 0x1, -R2 ;  /* 0x000000012929e824 */ /* 0x000fe200078e0a02 */
[C---:B------:R-:W-:Y:S01]  /*1dd0*/  ISETP.GT.U32.AND P6, PT, R2.reuse, R49, PT ;  /* 0x000000310200720c */ /* 0x040fe20003fc4070 */
[----:B------:R-:W-:Y:S01]  /*1de0*/  IMAD R25, R2, R4, R51 ;  /* 0x0000000402197224 */ /* 0x000fe200078e0233 */
[----:B------:R-:W-:Y:S01]  /*1df0*/  IABS R51, R30 ;  /* 0x0000001e00337213 */ /* 0x000fe20000000000 */
[----:B------:R-:W-:-:S04]  /*1e00*/  IMAD.HI.U32 R4, R6, R27, RZ ;  /* 0x0000001b06047227 */ /* 0x000fc800078e00ff */
[----:B------:R-:W-:Y:S02]  /*1e10*/  IMAD.MOV R10, RZ, RZ, -R4 ;  /* 0x000000ffff0a7224 */ /* 0x000fe400078e0a04 */
[--C-:B------:R-:W-:Y:S02]  /*1e20*/  @!P0 IMAD.IADD R47, R47, 0x1, -R2.reuse ;  /* 0x000000012f2f8824 */ /* 0x100fe400078e0a02 */
[C---:B------:R-:W-:Y:S02]  /*1e30*/  IMAD R27, R2.reuse, R10, R27 ;  /* 0x0000000a021b7224 */ /* 0x040fe400078e021b */
[----:B------:R-:W-:Y:S01]  /*1e40*/  @!P6 IMAD.IADD R49, R49, 0x1, -R2 ;  /* 0x000000013131e824 */ /* 0x000fe200078e0a02 */
[----:B------:R-:W-:Y:S01]  /*1e50*/  ISETP.GT.U32.AND P0, PT, R2, R47, PT ;  /* 0x0000002f0200720c */ /* 0x000fe20003f04070 */
[----:B------:R-:W-:Y:S01]  /*1e60*/  IMAD.HI.U32 R4, R6, R55, RZ ;  /* 0x0000003706047227 */ /* 0x000fe200078e00ff */
[----:B------:R-:W-:-:S03]  /*1e70*/  ISETP.GT.U32.AND P6, PT, R2, R27, PT ;  /* 0x0000001b0200720c */ /* 0x000fc60003fc4070 */
[----:B------:R-:W-:Y:S01]  /*1e80*/  @!P2 IMAD.MOV R39, RZ, RZ, -R39 ;  /* 0x000000ffff27a224 */ /* 0x000fe200078e0a27 */
[C---:B------:R-:W-:Y:S01]  /*1e90*/  ISETP.GT.U32.AND P2, PT, R2.reuse, R43, PT ;  /* 0x0000002b0200720c */ /* 0x040fe20003f44070 */
[----:B------:R-:W-:Y:S02]  /*1ea0*/  IMAD.MOV R4, RZ, RZ, -R4 ;  /* 0x000000ffff047224 */ /* 0x000fe400078e0a04 */
[----:B------:R-:W-:Y:S01]  /*1eb0*/  @!P3 IMAD.MOV R37, RZ, RZ, -R37 ;  /* 0x000000ffff25b224 */ /* 0x000fe200078e0a25 */
[C---:B------:R-:W-:Y:S01]  /*1ec0*/  ISETP.GT.U32.AND P3, PT, R2.reuse, R45, PT ;  /* 0x0000002d0200720c */ /* 0x040fe20003f64070 */
[----:B------:R-:W-:Y:S02]  /*1ed0*/  IMAD R55, R2, R4, R55 ;  /* 0x0000000402377224 */ /* 0x000fe400078e0237 */
[--C-:B------:R-:W-:Y:S01]  /*1ee0*/  @!P0 IMAD.IADD R47, R47, 0x1, -R2.reuse ;  /* 0x000000012f2f8824 */ /* 0x100fe200078e0a02 */
[----:B------:R-:W-:Y:S01]  /*1ef0*/  ISETP.GE.AND P0, PT, R18, RZ, PT ;  /* 0x000000ff1200720c */ /* 0x000fe20003f06270 */
[----:B------:R-:W-:Y:S01]  /*1f00*/  @!P6 IMAD.IADD R27, R27, 0x1, -R2 ;  /* 0x000000011b1be824 */ /* 0x000fe200078e0a02 */
[----:B------:R-:W-:Y:S01]  /*1f10*/  LOP3.LUT R18, R3, 0x68, RZ, 0xfc, !PT ;  /* 0x0000006803127812 */ /* 0x000fe200078efcff */
[----:B------:R-:W-:Y:S01]  /*1f20*/  IMAD.HI.U32 R8, R6, R57, RZ ;  /* 0x0000003906087227 */ /* 0x000fe200078e00ff */
[----:B------:R-:W-:-:S02]  /*1f30*/  ISETP.GT.U32.AND P6, PT, R2, R55, PT ;  /* 0x000000370200720c */ /* 0x000fc40003fc4070 */
[----:B------:R-:W-:Y:S01]  /*1f40*/  IABS R63, R18 ;  /* 0x00000012003f7213 */ /* 0x000fe20000000000 */
[----:B------:R-:W-:Y:S01]  /*1f50*/  @!P2 IMAD.IADD R43, R43, 0x1, -R2 ;  /* 0x000000012b2ba824 */ /* 0x000fe200078e0a02 */
[----:B------:R-:W-:Y:S01]  /*1f60*/  ISETP.GT.U32.AND P2, PT, R2, R25, PT ;  /* 0x000000190200720c */ /* 0x000fe20003f44070 */
[----:B------:R-:W-:Y:S02]  /*1f70*/  IMAD.MOV R8, RZ, RZ, -R8 ;  /* 0x000000ffff087224 */ /* 0x000fe400078e0a08 */
[----:B------:R-:W-:Y:S01]  /*1f80*/  @!P3 IMAD.IADD R45, R45, 0x1, -R2 ;  /* 0x000000012d2db824 */ /* 0x000fe200078e0a02 */
[----:B------:R-:W-:Y:S01]  /*1f90*/  ISETP.GE.AND P3, PT, R16, RZ, PT ;  /* 0x000000ff1000720c */ /* 0x000fe20003f66270 */
[----:B------:R-:W-:Y:S01]  /*1fa0*/  IMAD R57, R2, R8, R57 ;  /* 0x0000000802397224 */ /* 0x000fe200078e0239 */
[----:B------:R-:W-:Y:S01]  /*1fb0*/  LOP3.LUT R16, R3, 0x64, RZ, 0xfc, !PT ;  /* 0x0000006403107812 */ /* 0x000fe200078efcff */
[----:B------:R-:W-:-:S03]  /*1fc0*/  IMAD.HI.U32 R8, R6, R63, RZ ;  /* 0x0000003f06087227 */ /* 0x000fc600078e00ff */
[----:B------:R-:W-:Y:S01]  /*1fd0*/  IABS R61, R16 ;  /* 0x00000010003d7213 */ /* 0x000fe20000000000 */
[----:B------:R-:W-:Y:S02]  /*1fe0*/  IMAD.MOV R8, RZ, RZ, -R8 ;  /* 0x000000ffff087224 */ /* 0x000fe400078e0a08 */
[--C-:B------:R-:W-:Y:S01]  /*1ff0*/  @!P6 IMAD.IADD R55, R55, 0x1, -R2.reuse ;  /* 0x000000013737e824 */ /* 0x100fe200078e0a02 */
[----:B------:R-:W-:Y:S01]  /*2000*/  ISETP.GT.U32.AND P6, PT, R2, R57, PT ;  /* 0x000000390200720c */ /* 0x000fe20003fc4070 */
[----:B------:R-:W-:Y:S01]  /*2010*/  @!P2 IMAD.IADD R25, R25, 0x1, -R2 ;  /* 0x000000011919a824 */ /* 0x000fe200078e0a02 */
[----:B------:R-:W-:Y:S01]  /*2020*/  ISETP.GE.AND P2, PT, R20, RZ, PT ;  /* 0x000000ff1400720c */ /* 0x000fe20003f46270 */
[----:B------:R-:W-:Y:S01]  /*2030*/  IMAD R63, R2, R8, R63 ;  /* 0x00000008023f7224 */ /* 0x000fe200078e023f */
[C---:B------:R-:W-:Y:S01]  /*2040*/  LOP3.LUT R20, R3.reuse, 0x6c, RZ, 0xfc, !PT ;  /* 0x0000006c03147812 */ /* 0x040fe200078efcff */
[----:B------:R-:W-:Y:S01]  /*2050*/  IMAD.HI.U32 R4, R6, R61, RZ ;  /* 0x0000003d06047227 */ /* 0x000fe200078e00ff */
[----:B------:R-:W-:-:S02]  /*2060*/  LOP3.LUT R8, R3, 0x78, RZ, 0xfc, !PT ;  /* 0x0000007803087812 */ /* 0x000fc400078efcff */
[----:B------:R-:W-:Y:S01]  /*2070*/  IABS R65, R20 ;  /* 0x0000001400417213 */ /* 0x000fe20000000000 */
[----:B------:R-:W-:Y:S01]  /*2080*/  IMAD.MOV.U32 R3, RZ, RZ, R35 ;  /* 0x000000ffff037224 */ /* 0x000fe200078e0023 */
[----:B------:R-:W-:Y:S01]  /*2090*/  IABS R73, R8 ;  /* 0x0000000800497213 */ /* 0x000fe20000000000 */
[----:B------:R-:W-:Y:S02]  /*20a0*/  IMAD.MOV R12, RZ, RZ, -R4 ;  /* 0x000000ffff0c7224 */ /* 0x000fe400078e0a04 */
[----:B------:R-:W-:Y:S01]  /*20b0*/  @!P1 IMAD.MOV R3, RZ, RZ, -R3 ;  /* 0x000000ffff039224 */ /* 0x000fe200078e0a03 */
[C---:B------:R-:W-:Y:S01]  /*20c0*/  ISETP.GT.U32.AND P1, PT, R2.reuse, R49, PT ;  /* 0x000000310200720c */ /* 0x040fe20003f24070 */
[----:B------:R-:W-:Y:S01]  /*20d0*/  @!P6 IMAD.IADD R57, R57, 0x1, -R2 ;  /* 0x000000013939e824 */ /* 0x000fe200078e0a02 */
[----:B------:R-:W-:Y:S01]  /*20e0*/  ISETP.GT.U32.AND P6, PT, R2, R27, PT ;  /* 0x0000001b0200720c */ /* 0x000fe20003fc4070 */
[----:B------:R-:W-:-:S04]  /*20f0*/  IMAD.HI.U32 R4, R6, R69, RZ ;  /* 0x0000004506047227 */ /* 0x000fc800078e00ff */
[----:B------:R-:W-:Y:S01]  /*2100*/  @!P5 IMAD.MOV R41, RZ, RZ, -R41 ;  /* 0x000000ffff29d224 */ /* 0x000fe200078e0a29 */
[----:B------:R-:W-:Y:S01]  /*2110*/  ISETP.GT.U32.AND P5, PT, R2, R25, PT ;  /* 0x000000190200720c */ /* 0x000fe20003fa4070 */
[----:B------:R-:W-:-:S04]  /*2120*/  IMAD.HI.U32 R10, R6, R65, RZ ;  /* 0x00000041060a7227 */ /* 0x000fc800078e00ff */
[C---:B------:R-:W-:Y:S02]  /*2130*/  IMAD R61, R2.reuse, R12, R61 ;  /* 0x0000000c023d7224 */ /* 0x040fe400078e023d */
[----:B------:R-:W-:Y:S02]  /*2140*/  IMAD.MOV R12, RZ, RZ, -R4 ;  /* 0x000000ffff0c7224 */ /* 0x000fe400078e0a04 */
[----:B------:R-:W-:Y:S01]  /*2150*/  @!P4 IMAD.MOV R43, RZ, RZ, -R43 ;  /* 0x000000ffff2bc224 */ /* 0x000fe200078e0a2b */
[----:B------:R-:W-:Y:S01]  /*2160*/  ISETP.GT.U32.AND P4, PT, R2, R57, PT ;  /* 0x000000390200720c */ /* 0x000fe20003f84070 */
[----:B------:R-:W-:-:S04]  /*2170*/  IMAD.HI.U32 R4, R6, R51, RZ ;  /* 0x0000003306047227 */ /* 0x000fc800078e00ff */
[----:B------:R-:W-:Y:S02]  /*2180*/  IMAD.MOV R10, RZ, RZ, -R10 ;  /* 0x000000ffff0a7224 */ /* 0x000fe400078e0a0a */
[C---:B------:R-:W-:Y:S02]  /*2190*/  IMAD R69, R2.reuse, R12, R69 ;  /* 0x0000000c02457224 */ /* 0x040fe400078e0245 */
[----:B------:R-:W-:Y:S01]  /*21a0*/  @!P3 IMAD.MOV R45, RZ, RZ, -R45 ;  /* 0x000000ffff2db224 */ /* 0x000fe200078e0a2d */
[C---:B------:R-:W-:Y:S01]  /*21b0*/  ISETP.GT.U32.AND P3, PT, R2.reuse, R55, PT ;  /* 0x000000370200720c */ /* 0x040fe20003f64070 */
[----:B------:R-:W-:Y:S01]  /*21c0*/  @!P0 IMAD.MOV R47, RZ, RZ, -R47 ;  /* 0x000000ffff2f8224 */ /* 0x000fe200078e0a2f */
[C---:B------:R-:W-:Y:S01]  /*21d0*/  ISETP.GT.U32.AND P0, PT, R2.reuse, R61, PT ;  /* 0x0000003d0200720c */ /* 0x040fe20003f04070 */
[----:B------:R-:W-:Y:S01]  /*21e0*/  @!P1 IMAD.IADD R49, R49, 0x1, -R2 ;  /* 0x0000000131319824 */ /* 0x000fe200078e0a02 */
[----:B------:R-:W-:Y:S01]  /*21f0*/  ISETP.GT.U32.AND P1, PT, R2, R63, PT ;  /* 0x0000003f0200720c */ /* 0x000fe20003f24070 */
[----:B------:R-:W-:-:S02]  /*2200*/  IMAD.MOV R4, RZ, RZ, -R4 ;  /* 0x000000ffff047224 */ /* 0x000fc400078e0a04 */
[C---:B------:R-:W-:Y:S02]  /*2210*/  IMAD R65, R2.reuse, R10, R65 ;  /* 0x0000000a02417224 */ /* 0x040fe400078e0241 */
[----:B------:R-:W-:Y:S01]  /*2220*/  @!P6 IMAD.IADD R27, R27, 0x1, -R2 ;  /* 0x000000011b1be824 */ /* 0x000fe200078e0a02 */
[C---:B------:R-:W-:Y:S01]  /*2230*/  ISETP.GT.U32.AND P6, PT, R2.reuse, R69, PT ;  /* 0x000000450200720c */ /* 0x040fe20003fc4070 */
[----:B------:R-:W-:Y:S02]  /*2240*/  IMAD R35, R2, R4, R51 ;  /* 0x0000000402237224 */ /* 0x000fe400078e0233 */
[----:B------:R-:W-:-:S04]  /*2250*/  IMAD.HI.U32 R6, R6, R73, RZ ;  /* 0x0000004906067227 */ /* 0x000fc800078e00ff */
[--C-:B------:R-:W-:Y:S01]  /*2260*/  @!P5 IMAD.IADD R25, R25, 0x1, -R2.reuse ;  /* 0x000000011919d824 */ /* 0x100fe200078e0a02 */
[C---:B------:R-:W-:Y:S01]  /*2270*/  ISETP.GT.U32.AND P5, PT, R2.reuse, R65, PT ;  /* 0x000000410200720c */ /* 0x040fe20003fa4070 */
[----:B------:R-:W-:Y:S01]  /*2280*/  @!P4 IMAD.IADD R57, R57, 0x1, -R2 ;  /* 0x000000013939c824 */ /* 0x000fe200078e0a02 */
[----:B------:R-:W-:Y:S01]  /*2290*/  ISETP.GT.U32.AND P4, PT, R2, R35, PT ;  /* 0x000000230200720c */ /* 0x000fe20003f84070 */
[----:B------:R-:W-:Y:S02]  /*22a0*/  IMAD.MOV R6, RZ, RZ, -R6 ;  /* 0x000000ffff067224 */ /* 0x000fe400078e0a06 */
[--C-:B------:R-:W-:Y:S01]  /*22b0*/  @!P3 IMAD.IADD R55, R55, 0x1, -R2.reuse ;  /* 0x000000013737b824 */ /* 0x100fe200078e0a02 */
[----:B------:R-:W-:Y:S01]  /*22c0*/  ISETP.GE.AND P3, PT, R14, RZ, PT ;  /* 0x000000ff0e00720c */ /* 0x000fe20003f66270 */
[--C-:B------:R-:W-:Y:S01]  /*22d0*/  @!P0 IMAD.IADD R61, R61, 0x1, -R2.reuse ;  /* 0x000000013d3d8824 */ /* 0x100fe200078e0a02 */
[----:B------:R-:W-:Y:S01]  /*22e0*/  ISETP.GE.AND P0, PT, R22, RZ, PT ;  /* 0x000000ff1600720c */ /* 0x000fe20003f06270 */
[--C-:B------:R-:W-:Y:S01]  /*22f0*/  @!P1 IMAD.IADD R63, R63, 0x1, -R2.reuse ;  /* 0x000000013f3f9824 */ /* 0x100fe200078e0a02 */
[----:B------:R-:W-:Y:S01]  /*2300*/  ISETP.GE.AND P1, PT, R24, RZ, PT ;  /* 0x000000ff1800720c */ /* 0x000fe20003f26270 */
[----:B------:R-:W-:Y:S01]  /*2310*/  IMAD R73, R2, R6, R73 ;  /* 0x0000000602497224 */ /* 0x000fe200078e0249 */
[----:B------:R-:W-:Y:S01]  /*2320*/  LOP3.LUT R6, RZ, R59, RZ, 0x33, !PT ;  /* 0x0000003bff067212 */ /* 0x000fe200078e33ff */
[----:B------:R-:W-:-:S02]  /*2330*/  @!P6 IMAD.IADD R69, R69, 0x1, -R2 ;  /* 0x000000014545e824 */ /* 0x000fc400078e0a02 */
[--C-:B------:R-:W-:Y:S01]  /*2340*/  @!P5 IMAD.IADD R65, R65, 0x1, -R2.reuse ;  /* 0x000000014141d824 */ /* 0x100fe200078e0a02 */
[----:B------:R-:W-:Y:S01]  /*2350*/  ISETP.GT.U32.AND P6, PT, R2, R73, PT ;  /* 0x000000490200720c */ /* 0x000fe20003fc4070 */
[--C-:B------:R-:W-:Y:S01]  /*2360*/  @!P4 IMAD.IADD R35, R35, 0x1, -R2.reuse ;  /* 0x000000012323c824 */ /* 0x100fe200078e0a02 */
[----:B------:R-:W-:Y:S01]  /*2370*/  ISETP.GE.AND P5, PT, R26, RZ, PT ;  /* 0x000000ff1a00720c */ /* 0x000fe20003fa6270 */
[----:B------:R-:W-:Y:S01]  /*2380*/  IMAD.MOV.U32 R51, RZ, RZ, R25 ;  /* 0x000000ffff337224 */ /* 0x000fe200078e0019 */
[C---:B------:R-:W-:Y:S01]  /*2390*/  ISETP.GT.U32.AND P4, PT, R2.reuse, R63, PT ;  /* 0x0000003f0200720c */ /* 0x040fe20003f84070 */
[----:B------:R-:W-:Y:S02]  /*23a0*/  IMAD.MOV.U32 R53, RZ, RZ, R27 ;  /* 0x000000ffff357224 */ /* 0x000fe400078e001b */
[----:B------:R-:W-:Y:S01]  /*23b0*/  @!P2 IMAD.MOV R49, RZ, RZ, -R49 ;  /* 0x000000ffff31a224 */ /* 0x000fe200078e0a31 */
[C---:B------:R-:W-:Y:S01]  /*23c0*/  ISETP.GT.U32.AND P2, PT, R2.reuse, R61, PT ;  /* 0x0000003d0200720c */ /* 0x040fe20003f44070 */
[----:B------:R-:W-:Y:S01]  /*23d0*/  @!P3 IMAD.MOV R51, RZ, RZ, -R51 ;  /* 0x000000ffff33b224 */ /* 0x000fe200078e0a33 */
[C---:B------:R-:W-:Y:S01]  /*23e0*/  ISETP.GT.U32.AND P3, PT, R2.reuse, R65, PT ;  /* 0x000000410200720c */ /* 0x040fe20003f64070 */
[----:B------:R-:W-:Y:S01]  /*23f0*/  @!P0 IMAD.MOV R53, RZ, RZ, -R53 ;  /* 0x000000ffff358224 */ /* 0x000fe200078e0a35 */
[C---:B------:R-:W-:Y:S01]  /*2400*/  ISETP.GT.U32.AND P0, PT, R2.reuse, R69, PT ;  /* 0x000000450200720c */ /* 0x040fe20003f04070 */
[----:B------:R-:W-:Y:S01]  /*2410*/  @!P1 IMAD.MOV R55, RZ, RZ, -R55 ;  /* 0x000000ffff379224 */ /* 0x000fe200078e0a37 */
[----:B------:R-:W-:Y:S01]  /*2420*/  ISETP.GT.U32.AND P1, PT, R2, R35, PT ;  /* 0x000000230200720c */ /* 0x000fe20003f24070 */
[----:B------:R-:W-:-:S02]  /*2430*/  @!P6 IMAD.IADD R73, R73, 0x1, -R2 ;  /* 0x000000014949e824 */ /* 0x000fc400078e0a02 */
[----:B------:R-:W-:Y:S01]  /*2440*/  @!P5 IMAD.MOV R57, RZ, RZ, -R57 ;  /* 0x000000ffff39d224 */ /* 0x000fe200078e0a39 */
[----:B------:R-:W-:Y:S01]  /*2450*/  ISETP.GE.AND P5, PT, R16, RZ, PT ;  /* 0x000000ff1000720c */ /* 0x000fe20003fa6270 */
[--C-:B------:R-:W-:Y:S01]  /*2460*/  @!P4 IMAD.IADD R63, R63, 0x1, -R2.reuse ;  /* 0x000000013f3fc824 */ /* 0x100fe200078e0a02 */
[----:B------:R-:W-:Y:S01]  /*2470*/  ISETP.GT.U32.AND P6, PT, R2, R73, PT ;  /* 0x000000490200720c */ /* 0x000fe20003fc4070 */
[--C-:B------:R-:W-:Y:S01]  /*2480*/  @!P2 IMAD.IADD R61, R61, 0x1, -R2.reuse ;  /* 0x000000013d3da824 */ /* 0x100fe200078e0a02 */
[----:B------:R-:W-:Y:S01]  /*2490*/  ISETP.GE.AND P2, PT, R18, RZ, PT ;  /* 0x000000ff1200720c */ /* 0x000fe20003f46270 */
[--C-:B------:R-:W-:Y:S01]  /*24a0*/  @!P3 IMAD.IADD R65, R65, 0x1, -R2.reuse ;  /* 0x000000014141b824 */ /* 0x100fe200078e0a02 */
[----:B------:R-:W-:Y:S01]  /*24b0*/  ISETP.GE.AND P4, PT, R20, RZ, PT ;  /* 0x000000ff1400720c */ /* 0x000fe20003f86270 */
[--C-:B------:R-:W-:Y:S01]  /*24c0*/  @!P0 IMAD.IADD R69, R69, 0x1, -R2.reuse ;  /* 0x0000000145458824 */ /* 0x100fe200078e0a02 */
[----:B------:R-:W-:Y:S01]  /*24d0*/  ISETP.GE.AND P3, PT, R28, RZ, PT ;  /* 0x000000ff1c00720c */ /* 0x000fe20003f66270 */
[----:B------:R-:W-:Y:S01]  /*24e0*/  @!P1 IMAD.IADD R35, R35, 0x1, -R2 ;  /* 0x0000000123239824 */ /* 0x000fe200078e0a02 */
[----:B------:R-:W-:Y:S01]  /*24f0*/  ISETP.GE.AND P0, PT, R30, RZ, PT ;  /* 0x000000ff1e00720c */ /* 0x000fe20003f06270 */
[----:B-1----:R-:W-:Y:S01]  /*2500*/  VIADD R4, R46, 0xffffffff ;  /* 0xffffffff2e047836 */ /* 0x002fe20000000000 */
[----:B------:R-:W-:Y:S01]  /*2510*/  ISETP.GE.AND P1, PT, R8, RZ, PT ;  /* 0x000000ff0800720c */ /* 0x000fe20003f26270 */
[----:B------:R-:W-:-:S02]  /*2520*/  @!P5 IMAD.MOV R61, RZ, RZ, -R61 ;  /* 0x000000ffff3dd224 */ /* 0x000fc400078e0a3d */
[----:B------:R-:W-:Y:S01]  /*2530*/  @!P6 IMAD.IADD R73, R73, 0x1, -R2 ;  /* 0x000000014949e824 */ /* 0x000fe200078e0a02 */
[----:B------:R-:W-:Y:S01]  /*2540*/  ISETP.GE.U32.AND P5, PT, R4, 0x7fffffe0, PT ;  /* 0x7fffffe00400780c */ /* 0x000fe20003fa6070 */
[C---:B------:R-:W-:Y:S01]  /*2550*/  VIADD R2, R46.reuse, 0xfffffffe ;  /* 0xfffffffe2e027836 */ /* 0x040fe20000000000 */
[----:B------:R-:W-:Y:S01]  /*2560*/  ISETP.NE.AND P6, PT, R59, RZ, PT ;  /* 0x000000ff3b00720c */ /* 0x000fe20003fc5270 */
[----:B------:R-:W-:Y:S02]  /*2570*/  VIADD R4, R46, 0xfffffffd ;  /* 0xfffffffd2e047836 */ /* 0x000fe40000000000 */
[----:B------:R-:W-:Y:S01]  /*2580*/  IMAD.MOV.U32 R71, RZ, RZ, R35 ;  /* 0x000000ffff477224 */ /* 0x000fe200078e0023 */
[----:B------:R-:W-:Y:S01]  /*2590*/  SEL R34, R6, R7, !P6 ;  /* 0x0000000706227207 */ /* 0x000fe20007000000 */
[----:B------:R-:W-:Y:S01]  /*25a0*/  @!P2 IMAD.MOV R63, RZ, RZ, -R63 ;  /* 0x000000ffff3fa224 */ /* 0x000fe200078e0a3f */
[----:B------:R-:W-:Y:S01]  /*25b0*/  ISETP.GE.U32.AND P2, PT, R2, 0x7fffffdf, PT ;  /* 0x7fffffdf0200780c */ /* 0x000fe20003f46070 */
[----:B------:R-:W-:Y:S01]  /*25c0*/  @!P4 IMAD.MOV R65, RZ, RZ, -R65 ;  /* 0x000000ffff41c224 */ /* 0x000fe200078e0a41 */
[----:B------:R-:W-:Y:S01]  /*25d0*/  ISETP.GE.U32.AND P4, PT, R4, 0x7fffffde, PT ;  /* 0x7fffffde0400780c */ /* 0x000fe20003f86070 */
[----:B------:R-:W-:Y:S01]  /*25e0*/  @!P3 IMAD.MOV R69, RZ, RZ, -R69 ;  /* 0x000000ffff45b224 */ /* 0x000fe200078e0a45 */
[C---:B------:R-:W-:Y:S01]  /*25f0*/  SEL R26, R6.reuse, R9, !P6 ;  /* 0x00000009061a7207 */ /* 0x040fe20007000000 */
[----:B------:R-:W-:Y:S01]  /*2600*/  @!P0 IMAD.MOV R71, RZ, RZ, -R71 ;  /* 0x000000ffff478224 */ /* 0x000fe200078e0a47 */
[C---:B------:R-:W-:Y:S01]  /*2610*/  SEL R35, R6.reuse, R11, !P6 ;  /* 0x0000000b06237207 */ /* 0x040fe20007000000 */
[----:B------:R-:W-:Y:S01]  /*2620*/  @!P1 IMAD.MOV R73, RZ, RZ, -R73 ;  /* 0x000000ffff499224 */ /* 0x000fe200078e0a49 */
[----:B------:R-:W-:Y:S01]  /*2630*/  SEL R32, R6, R13, !P6 ;  /* 0x0000000d06207207 */ /* 0x000fe20007000000 */
[----:B------:R-:W-:Y:S01]  /*2640*/  VIADD R2, R46, 0xfffffffc ;  /* 0xfffffffc2e027836 */ /* 0x000fe20000000000 */
[----:B------:R-:W-:Y:S01]  /*2650*/  SEL R25, R6, R15, !P6 ;  /* 0x0000000f06197207 */ /* 0x000fe20007000000 */
[----:B------:R-:W-:Y:S01]  /*2660*/  VIADD R4, R46, 0xfffffffb ;  /* 0xfffffffb2e047836 */ /* 0x000fe20000000000 */
[----:B------:R-:W-:-:S02]  /*2670*/  SEL R27, R6, R17, !P6 ;  /* 0x00000011061b7207 */ /* 0x000fc40007000000 */
[C---:B------:R-:W-:Y:S02]  /*2680*/  SEL R36, R6.reuse, R19, !P6 ;  /* 0x0000001306247207 */ /* 0x040fe40007000000 */
[C---:B------:R-:W-:Y:S02]  /*2690*/  SEL R28, R6.reuse, R21, !P6 ;  /* 0x00000015061c7207 */ /* 0x040fe40007000000 */
[C---:B------:R-:W-:Y:S02]  /*26a0*/  SEL R24, R6.reuse, R23, !P6 ;  /* 0x0000001706187207 */ /* 0x040fe40007000000 */
[C---:B------:R-:W-:Y:S02]  /*26b0*/  SEL R38, R6.reuse, R31, !P6 ;  /* 0x0000001f06267207 */ /* 0x040fe40007000000 */
[C---:B------:R-:W-:Y:S02]  /*26c0*/  SEL R30, R6.reuse, R5, !P6 ;  /* 0x00000005061e7207 */ /* 0x040fe40007000000 */
        /* <DEDUP_REMOVED lines=19> */
[----:B------:R-:W-:Y:S02]  /*2800*/  SEL R7, R6, R73, !P6 ;  /* 0x0000004906077207 */ /* 0x000fe40007000000 */
[----:B------:R-:W-:Y:S02]  /*2810*/  ISETP.GE.U32.AND P3, PT, R2, 0x7fffffdd, PT ;  /* 0x7fffffdd0200780c */ /* 0x000fe40003f66070 */
[----:B------:R-:W-:Y:S02]  /*2820*/  ISETP.GE.U32.AND P0, PT, R4, 0x7fffffdc, PT ;  /* 0x7fffffdc0400780c */ /* 0x000fe40003f06070 */
[----:B------:R-:W-:Y:S02]  /*2830*/  ISETP.NE.U32.AND P1, PT, R66, RZ, PT ;  /* 0x000000ff4200720c */ /* 0x000fe40003f25070 */
[----:B------:R-:W-:Y:S01]  /*2840*/  SEL R6, R6, R75, !P6 ;  /* 0x0000004b06067207 */ /* 0x000fe20007000000 */
[----:B--23--:R-:W-:Y:S10]  /*2850*/  BRA.U UP0, `(.L_x_11) ;  /* 0x0000000100187547 */ /* 0x00cff4000b800000 */
[----:B------:R-:W-:Y:S01]  /*2860*/  ELECT P6, URZ, PT ;  /* 0x0000000000ff782f */ /* 0x000fe200038c0000 */
[----:B------:R-:W-:Y:S01]  /*2870*/  IMAD.MOV.U32 R2, RZ, RZ, 0x1 ;  /* 0x00000001ff027424 */ /* 0x000fe200078e00ff */
[----:B------:R-:W-:Y:S01]  /*2880*/  UMOV UR4, 0x40 ;  /* 0x0000004000047882 */ /* 0x000fe20000000000 */
[----:B------:R-:W-:Y:S01]  /*2890*/  UVIRTCOUNT.DEALLOC.SMPOOL 0x80 ;  /* 0x000000800000784c */ /* 0x000fe20000000000 */
[----:B------:R-:W-:-:S09]  /*28a0*/  ULEA UR4, UR9, UR4, 0x18 ;  /* 0x0000000409047291 */ /* 0x000fd2000f8ec0ff */
[----:B------:R1:W-:Y:S03]  /*28b0*/  @P6 STS.U8 [UR4], R2 ;  /* 0x00000002ff006988 */ /* 0x0003e60008000004 */
.L_x_11:
[----:B------:R-:W-:Y:S01]  /*28c0*/  STTM.x64 tmem[UR10], RZ ;  /* 0x000000ff000079ed */ /* 0x000fe2000834000a */
[----:B------:R-:W-:Y:S01]  /*28d0*/  STTM.x64 tmem[UR10+0x40], RZ ;  /* 0x000040ff000079ed */ /* 0x000fe2000834000a */
[----:B------:R-:W-:Y:S01]  /*28e0*/  STTM.x64 tmem[UR10+0x80], RZ ;  /* 0x000080ff000079ed */ /* 0x000fe2000834000a */
[----:B------:R-:W-:Y:S01]  /*28f0*/  STTM.x64 tmem[UR10+0xc0], RZ ;  /* 0x0000c0ff000079ed */ /* 0x000fe2000834000a */
[----:B------:R-:W2:Y:S02]  /*2900*/  FENCE.VIEW.ASYNC.T ;  /* 0x00000000000073c6 */ /* 0x000ea40000000200 */
[----:B--2---:R-:W-:Y:S01]  /*2910*/  BAR.SYNC.DEFER_BLOCKING 0x0 ;  /* 0x0000000000007b1d */ /* 0x004fe20000010000 */
[----:B------:R-:W-:Y:S01]  /*2920*/  IMAD R119, R119, UR5, RZ ;  /* 0x0000000577777c24 */ /* 0x000fe2000f8e02ff */
[----:B------:R-:W-:Y:S01]  /*2930*/  PRMT R165, RZ, 0x7610, R165 ;  /* 0x00007610ffa57816 */ /* 0x000fe200000000a5 */
[----:B------:R-:W-:-:S03]  /*2940*/  VIADD R3, R46, 0xfffffffa ;  /* 0xfffffffa2e037836 */ /* 0x000fc60000000000 */
[----:B------:R-:W-:Y:S01]  /*2950*/  VOTEU.ALL UP1, P1 ;  /* 0x0000000000ff7886 */ /* 0x000fe20000820000 */
[----:B------:R-:W-:Y:S01]  /*2960*/  UMOV UR4, 0x1 ;  /* 0x0000000100047882 */ /* 0x000fe20000000000 */
[----:B------:R-:W-:Y:S01]  /*2970*/  UMOV UR11, UR8 ;  /* 0x00000008000b7c82 */ /* 0x000fe20008000000 */
[----:B------:R-:W-:Y:S01]  /*2980*/  VOTEU.ALL UP2, P1 ;  /* 0x0000000000ff7886 */ /* 0x000fe20000840000 */
[----:B------:R-:W-:Y:S01]  /*2990*/  SHF.R.S32.HI R121, RZ, 0x1f, R119 ;  /* 0x0000001fff797819 */ /* 0x000fe20000011477 */
[----:B------:R-:W-:Y:S01]  /*29a0*/  IMAD.SHL.U32 R69, R122, 0x2, RZ ;  /* 0x000000027a457824 */ /* 0x000fe200078e00ff */
[----:B------:R-:W-:-:S04]  /*29b0*/  @!UP1 UIADD3 UR6, UPT, UPT, -UR4, 0x100000, URZ ;  /* 0x0010000004069890 */ /* 0x000fc8000fffe1ff */
[----:B------:R-:W-:Y:S02]  /*29c0*/  @!UP1 USHF.L.U32 UR7, UR6, 0xb, URZ ;  /* 0x0000000b06079899 */ /* 0x000fe400080006ff */
[----:B------:R-:W-:Y:S01]  /*29d0*/  @!UP1 USHF.L.U32 UR6, UR6, 0x1, URZ ;  /* 0x0000000106069899 */ /* 0x000fe200080006ff */
[----:B------:R-:W-:Y:S01]  /*29e0*/  SHF.R.S32.HI R68, RZ, 0x1f, R122 ;  /* 0x0000001fff447819 */ /* 0x000fe2000001147a */
[----:B------:R-:W-:Y:S01]  /*29f0*/  IMAD R70, R122, 0x3, RZ ;  /* 0x000000037a467824 */ /* 0x000fe200078e02ff */
[----:B------:R-:W-:Y:S02]  /*2a00*/  IADD3 R114, P6, PT, R119, UR16, RZ ;  /* 0x0000001077727c10 */ /* 0x000fe4000ffde0ff */
[----:B------:R-:W-:Y:S01]  /*2a10*/  PRMT R150, RZ, 0x7610, R150 ;  /* 0x00007610ff967816 */ /* 0x000fe20000000096 */
[----:B------:R-:W-:Y:S01]  /*2a20*/  VIADD R39, R46, 0xffffffec ;  /* 0xffffffec2e277836 */ /* 0x000fe20000000000 */
[----:B------:R-:W-:Y:S02]  /*2a30*/  IADD3.X R115, PT, PT, R121, UR17, RZ, P6, !PT ;  /* 0x0000001179737c10 */ /* 0x000fe4000b7fe4ff */
[----:B------:R-:W-:-:S02]  /*2a40*/  PRMT R134, RZ, 0x7610, R134 ;  /* 0x00007610ff867816 */ /* 0x000fc40000000086 */
[----:B------:R-:W-:Y:S01]  /*2a50*/  PRMT R145, RZ, 0x7610, R145 ;  /* 0x00007610ff917816 */ /* 0x000fe20000000091 */
[----:B------:R-:W2:Y:S02]  /*2a60*/  FENCE.VIEW.ASYNC.S ;  /* 0x00000000000073c6 */ /* 0x000ea40000000000 */
[----:B--2---:R2:W3:Y:S02]  /*2a70*/  @!UP2 SYNCS.EXCH.64 URZ, [UR11], UR6 ;  /* 0x000000060bffa5b2 */ /* 0x0044e40008000100 */
[----:B---3--:R-:W-:Y:S01]  /*2a80*/  BAR.SYNC.DEFER_BLOCKING 0x0 ;  /* 0x0000000000007b1d */ /* 0x008fe20000010000 */
[----:B-1----:R-:W-:Y:S02]  /*2a90*/  IADD3 R2, P6, PT, R114, R122, RZ ;  /* 0x0000007a72027210 */ /* 0x002fe40007fde0ff */
[----:B------:R-:W-:Y:S02]  /*2aa0*/  SHF.R.S32.HI R168, RZ, 0x1f, R69 ;  /* 0x0000001fffa87819 */ /* 0x000fe40000011445 */
[----:B------:R-:W-:Y:S01]  /*2ab0*/  SHF.R.S32.HI R167, RZ, 0x1f, R70 ;  /* 0x0000001fffa77819 */ /* 0x000fe20000011446 */
[----:B------:R-:W-:-:S02]  /*2ac0*/  VIADD R33, R46, 0xfffffff9 ;  /* 0xfffffff92e217836 */ /* 0x000fc40000000000 */
[C---:B------:R-:W-:Y:S02]  /*2ad0*/  VIADD R44, R46.reuse, 0xffffffe6 ;  /* 0xffffffe62e2c7836 */ /* 0x040fe40000000000 */
[C---:B------:R-:W-:Y:S02]  /*2ae0*/  VIADD R71, R46.reuse, 0xffffffe0 ;  /* 0xffffffe02e477836 */ /* 0x040fe40000000000 */
[C---:B------:R-:W-:Y:S02]  /*2af0*/  VIADD R45, R46.reuse, 0xffffffe2 ;  /* 0xffffffe22e2d7836 */ /* 0x040fe40000000000 */
[----:B------:R-:W-:Y:S02]  /*2b00*/  VIADD R48, R46, 0xffffffe3 ;  /* 0xffffffe32e307836 */ /* 0x000fe40000000000 */
[C---:B------:R-:W-:Y:S02]  /*2b10*/  IMAD.SHL.U32 R72, R122.reuse, 0x4, RZ ;  /* 0x000000047a487824 */ /* 0x040fe400078e00ff */
[C---:B------:R-:W-:Y:S01]  /*2b20*/  IMAD R73, R122.reuse, 0x5, RZ ;  /* 0x000000057a497824 */ /* 0x040fe200078e02ff */
[----:B------:R-:W-:Y:S01]  /*2b30*/  PRMT R141, RZ, 0x7610, R141 ;  /* 0x00007610ff8d7816 */ /* 0x000fe2000000008d */
[----:B------:R-:W-:-:S02]  /*2b40*/  IMAD R74, R122, 0x6, RZ ;  /* 0x000000067a4a7824 */ /* 0x000fc400078e02ff */
[----:B------:R-:W-:Y:S01]  /*2b50*/  IMAD R75, R122, 0x7, RZ ;  /* 0x000000077a4b7824 */ /* 0x000fe200078e02ff */
[----:B------:R-:W-:Y:S01]  /*2b60*/  PRMT R128, RZ, 0x7610, R128 ;  /* 0x00007610ff807816 */ /* 0x000fe20000000080 */
[----:B0-----:R-:W3:Y:S01]  /*2b70*/  @!P5 LDG.E.U8 R165, desc[UR20][R114.64] ;  /* 0x0000001472a5d981 */ /* 0x001ee2000c1e1100 */
[----:B------:R-:W-:Y:S01]  /*2b80*/  ISETP.GE.U32.AND P5, PT, R3, 0x7fffffdb, PT ;  /* 0x7fffffdb0300780c */ /* 0x000fe20003fa6070 */
[----:B------:R-:W-:Y:S01]  /*2b90*/  IMAD.X R3, R68, 0x1, R115, P6 ;  /* 0x0000000144037824 */ /* 0x000fe200030e0673 */
[-C--:B------:R-:W-:Y:S01]  /*2ba0*/  IADD3 R4, P6, PT, R69, R114.reuse, RZ ;  /* 0x0000007245047210 */ /* 0x080fe20007fde0ff */
[----:B------:R-:W-:Y:S01]  /*2bb0*/  IMAD.SHL.U32 R76, R122, 0x8, RZ ;  /* 0x000000087a4c7824 */ /* 0x000fe200078e00ff */
[----:B------:R-:W-:Y:S02]  /*2bc0*/  PRMT R127, RZ, 0x7610, R127 ;  /* 0x00007610ff7f7816 */ /* 0x000fe4000000007f */
[----:B------:R-:W-:Y:S01]  /*2bd0*/  PRMT R118, RZ, 0x7610, R118 ;  /* 0x00007610ff767816 */ /* 0x000fe20000000076 */
[----:B------:R-:W-:Y:S01]  /*2be0*/  IMAD.X R5, R168, 0x1, R115, P6 ;  /* 0x00000001a8057824 */ /* 0x000fe200030e0673 */
[----:B------:R-:W-:Y:S01]  /*2bf0*/  IADD3 R40, P6, PT, R70, R114, RZ ;  /* 0x0000007246287210 */ /* 0x000fe20007fde0ff */
[----:B------:R0:W4:Y:S01]  /*2c00*/  @!P2 LDG.E.U8 R150, desc[UR20][R2.64] ;  /* 0x000000140296a981 */ /* 0x000122000c1e1100 */
[----:B------:R-:W-:Y:S01]  /*2c10*/  ISETP.GE.U32.AND P2, PT, R33, 0x7fffffda, PT ;  /* 0x7fffffda2100780c */ /* 0x000fe20003f46070 */
[----:B------:R-:W-:Y:S01]  /*2c20*/  IMAD.SHL.U32 R77, R122, 0x10, RZ ;  /* 0x000000107a4d7824 */ /* 0x000fe200078e00ff */
[----:B------:R-:W-:Y:S01]  /*2c30*/  PRMT R169, RZ, 0x7610, R169 ;  /* 0x00007610ffa97816 */ /* 0x000fe200000000a9 */
[----:B------:R-:W-:Y:S01]  /*2c40*/  IMAD.X R41, R167, 0x1, R115, P6 ;  /* 0x00000001a7297824 */ /* 0x000fe200030e0673 */
[----:B------:R-:W-:Y:S01]  /*2c50*/  ISETP.GE.U32.AND P6, PT, R39, 0x7fffffcd, PT ;  /* 0x7fffffcd2700780c */ /* 0x000fe20003fc6070 */
[----:B------:R1:W5:Y:S01]  /*2c60*/  @!P4 LDG.E.U8 R145, desc[UR20][R4.64] ;  /* 0x000000140491c981 */ /* 0x000362000c1e1100 */
[----:B------:R-:W-:-:S02]  /*2c70*/  VIADD R33, R46, 0xfffffff8 ;  /* 0xfffffff82e217836 */ /* 0x000fc40000000000 */
[----:B------:R-:W-:Y:S01]  /*2c80*/  IMAD R78, R122, 0x9, RZ ;  /* 0x000000097a4e7824 */ /* 0x000fe200078e02ff */
[----:B------:R2:W3:Y:S01]  /*2c90*/  @!P3 LDG.E.U8 R134, desc[UR20][R40.64] ;  /* 0x000000142886b981 */ /* 0x0004e2000c1e1100 */
[C---:B0-----:R-:W-:Y:S01]  /*2ca0*/  VIADD R2, R46.reuse, 0xffffffed ;  /* 0xffffffed2e027836 */ /* 0x041fe20000000000 */
[----:B------:R-:W-:Y:S01]  /*2cb0*/  ISETP.GE.U32.AND P4, PT, R33, 0x7fffffd9, PT ;  /* 0x7fffffd92100780c */ /* 0x000fe20003f86070 */
[----:B------:R-:W-:Y:S01]  /*2cc0*/  VIADD R3, R46, 0xffffffee ;  /* 0xffffffee2e037836 */ /* 0x000fe20000000000 */
[----:B------:R-:W-:Y:S01]  /*2cd0*/  PRMT R173, RZ, 0x7610, R173 ;  /* 0x00007610ffad7816 */ /* 0x000fe200000000ad */
[----:B------:R-:W-:Y:S01]  /*2ce0*/  IMAD R79, R122, 0x18, RZ ;  /* 0x000000187a4f7824 */ /* 0x000fe200078e02ff */
[----:B------:R-:W-:Y:S01]  /*2cf0*/  ISETP.GE.U32.AND P3, PT, R2, 0x7fffffce, PT ;  /* 0x7fffffce0200780c */ /* 0x000fe20003f66070 */
[----:B------:R-:W-:Y:S01]  /*2d00*/  VIADD R2, R46, 0xffffffef ;  /* 0xffffffef2e027836 */ /* 0x000fe20000000000 */
[----:B-1----:R-:W-:Y:S02]  /*2d10*/  SEL R5, RZ, 0x1, P6 ;  /* 0x00000001ff057807 */ /* 0x002fe40003000000 */
[----:B------:R-:W-:Y:S01]  /*2d20*/  PRMT R146, RZ, 0x7610, R146 ;  /* 0x00007610ff927816 */ /* 0x000fe20000000092 */
[----:B------:R-:W-:Y:S01]  /*2d30*/  IMAD R81, R122, 0xa, RZ ;  /* 0x0000000a7a517824 */ /* 0x000fe200078e02ff */
[----:B------:R-:W-:Y:S01]  /*2d40*/  ISETP.GE.U32.AND P6, PT, R3, 0x7fffffcf, PT ;  /* 0x7fffffcf0300780c */ /* 0x000fe20003fc6070 */
[----:B------:R-:W-:Y:S01]  /*2d50*/  VIADD R3, R46, 0xffffffe8 ;  /* 0xffffffe82e037836 */ /* 0x000fe20000000000 */
[----:B------:R-:W-:-:S02]  /*2d60*/  SEL R42, RZ, 0x1fffe, P3 ;  /* 0x0001fffeff2a7807 */ /* 0x000fc40001800000 */
[----:B------:R-:W-:Y:S01]  /*2d70*/  PRMT R175, RZ, 0x7610, R175 ;  /* 0x00007610ffaf7816 */ /* 0x000fe200000000af */
[----:B------:R-:W-:Y:S01]  /*2d80*/  IMAD R83, R122, 0xc, RZ ;  /* 0x0000000c7a537824 */ /* 0x000fe200078e02ff */
[----:B------:R-:W-:Y:S01]  /*2d90*/  ISETP.GE.U32.AND P3, PT, R2, 0x7fffffd0, PT ;  /* 0x7fffffd00200780c */ /* 0x000fe20003f66070 */
[C---:B------:R-:W-:Y:S01]  /*2da0*/  VIADD R2, R46.reuse, 0xffffffe9 ;  /* 0xffffffe92e027836 */ /* 0x040fe20000000000 */
[----:B------:R-:W-:Y:S01]  /*2db0*/  SEL R4, RZ, 0x4, P6 ;  /* 0x00000004ff047807 */ /* 0x000fe20003000000 */
[----:B------:R-:W-:Y:S01]  /*2dc0*/  VIADD R33, R46, 0xffffffea ;  /* 0xffffffea2e217836 */ /* 0x000fe20000000000 */
[----:B------:R-:W-:Y:S02]  /*2dd0*/  ISETP.GE.U32.AND P6, PT, R3, 0x7fffffc9, PT ;  /* 0x7fffffc90300780c */ /* 0x000fe40003fc6070 */
[----:B------:R-:W-:Y:S01]  /*2de0*/  PRMT R149, RZ, 0x7610, R149 ;  /* 0x00007610ff957816 */ /* 0x000fe20000000095 */
[----:B------:R-:W-:Y:S01]  /*2df0*/  IMAD R82, R122, 0xb, RZ ;  /* 0x0000000b7a527824 */ /* 0x000fe200078e02ff */
[----:B------:R-:W-:-:S02]  /*2e00*/  SEL R3, RZ, 0x7fff8, P3 ;  /* 0x0007fff8ff037807 */ /* 0x000fc40001800000 */
[----:B------:R-:W-:Y:S01]  /*2e10*/  PRMT R137, RZ, 0x7610, R137 ;  /* 0x00007610ff897816 */ /* 0x000fe20000000089 */
[----:B------:R-:W-:Y:S01]  /*2e20*/  IMAD R84, R122, 0xd, RZ ;  /* 0x0000000d7a547824 */ /* 0x000fe200078e02ff */
[----:B------:R-:W-:Y:S01]  /*2e30*/  ISETP.GE.U32.AND P3, PT, R2, 0x7fffffca, PT ;  /* 0x7fffffca0200780c */ /* 0x000fe20003f66070 */
[----:B------:R-:W-:Y:S01]  /*2e40*/  VIADD R2, R46, 0xffffffeb ;  /* 0xffffffeb2e027836 */ /* 0x000fe20000000000 */
[----:B------:R-:W-:Y:S02]  /*2e50*/  SEL R39, RZ, 0x1, P6 ;  /* 0x00000001ff277807 */ /* 0x000fe40003000000 */
[----:B------:R-:W-:Y:S01]  /*2e60*/  PRMT R130, RZ, 0x7610, R130 ;  /* 0x00007610ff827816 */ /* 0x000fe20000000082 */
[----:B------:R-:W-:Y:S01]  /*2e70*/  IMAD R85, R122, 0xe, RZ ;  /* 0x0000000e7a557824 */ /* 0x000fe200078e02ff */
[----:B------:R-:W-:Y:S01]  /*2e80*/  ISETP.GE.U32.AND P6, PT, R33, 0x7fffffcb, PT ;  /* 0x7fffffcb2100780c */ /* 0x000fe20003fc6070 */
[C---:B------:R-:W-:Y:S01]  /*2e90*/  VIADD R33, R46.reuse, 0xffffffe4 ;  /* 0xffffffe42e217836 */ /* 0x040fe20000000000 */
[----:B--2---:R-:W-:Y:S01]  /*2ea0*/  SEL R40, RZ, 0x1fffe, P3 ;  /* 0x0001fffeff287807 */ /* 0x004fe20001800000 */
[----:B------:R-:W-:Y:S01]  /*2eb0*/  VIADD R41, R46, 0xffffffe5 ;  /* 0xffffffe52e297836 */ /* 0x000fe20000000000 */
[----:B------:R-:W-:Y:S01]  /*2ec0*/  ISETP.GE.U32.AND P3, PT, R2, 0x7fffffcc, PT ;  /* 0x7fffffcc0200780c */ /* 0x000fe20003f66070 */
[----:B------:R-:W-:Y:S01]  /*2ed0*/  IMAD R86, R122, 0xf, RZ ;  /* 0x0000000f7a567824 */ /* 0x000fe200078e02ff */
[----:B------:R-:W-:-:S02]  /*2ee0*/  SEL R2, RZ, 0x4, P6 ;  /* 0x00000004ff027807 */ /* 0x000fc40003000000 */
[----:B------:R-:W-:Y:S01]  /*2ef0*/  PRMT R125, RZ, 0x7610, R125 ;  /* 0x00007610ff7d7816 */ /* 0x000fe2000000007d */
[C---:B------:R-:W-:Y:S01]  /*2f00*/  IMAD R87, R122.reuse, 0x11, RZ ;  /* 0x000000117a577824 */ /* 0x040fe200078e02ff */
[----:B------:R-:W-:Y:S02]  /*2f10*/  ISETP.GE.U32.AND P6, PT, R33, 0x7fffffc5, PT ;  /* 0x7fffffc52100780c */ /* 0x000fe40003fc6070 */
[----:B------:R-:W-:Y:S02]  /*2f20*/  PRMT R124, RZ, 0x7610, R124 ;  /* 0x00007610ff7c7816 */ /* 0x000fe4000000007c */
[----:B------:R-:W-:Y:S01]  /*2f30*/  PRMT R120, RZ, 0x7610, R120 ;  /* 0x00007610ff787816 */ /* 0x000fe20000000078 */
[C---:B------:R-:W-:Y:S01]  /*2f40*/  IMAD R88, R122.reuse, 0x12, RZ ;  /* 0x000000127a587824 */ /* 0x040fe200078e02ff */
[----:B------:R-:W-:Y:S01]  /*2f50*/  SEL R33, RZ, 0x7fff8, P3 ;  /* 0x0007fff8ff217807 */ /* 0x000fe20001800000 */
[----:B------:R-:W-:Y:S01]  /*2f60*/  IMAD R89, R122, 0x13, RZ ;  /* 0x000000137a597824 */ /* 0x000fe200078e02ff */
[----:B------:R-:W-:Y:S01]  /*2f70*/  ISETP.GE.U32.AND P3, PT, R41, 0x7fffffc6, PT ;  /* 0x7fffffc62900780c */ /* 0x000fe20003f66070 */
[----:B------:R-:W-:Y:S01]  /*2f80*/  VIADD R41, R46, 0xffffffe1 ;  /* 0xffffffe12e297836 */ /* 0x000fe20000000000 */
[----:B------:R-:W-:-:S02]  /*2f90*/  SEL R43, RZ, 0x1, P6 ;  /* 0x00000001ff2b7807 */ /* 0x000fc40003000000 */
[----:B------:R-:W-:Y:S01]  /*2fa0*/  PRMT R154, RZ, 0x7610, R154 ;  /* 0x00007610ff9a7816 */ /* 0x000fe2000000009a */
[----:B------:R-:W-:Y:S01]  /*2fb0*/  IMAD R90, R122, 0x14, RZ ;  /* 0x000000147a5a7824 */ /* 0x000fe200078e02ff */
[----:B------:R-:W-:Y:S02]  /*2fc0*/  ISETP.GE.U32.AND P6, PT, R44, 0x7fffffc7, PT ;  /* 0x7fffffc72c00780c */ /* 0x000fe40003fc6070 */
[----:B------:R-:W-:Y:S02]  /*2fd0*/  PRMT R138, RZ, 0x7610, R138 ;  /* 0x00007610ff8a7816 */ /* 0x000fe4000000008a */
[----:B------:R-:W-:Y:S01]  /*2fe0*/  PRMT R153, RZ, 0x7610, R153 ;  /* 0x00007610ff997816 */ /* 0x000fe20000000099 */
[C---:B------:R-:W-:Y:S01]  /*2ff0*/  IMAD R91, R122.reuse, 0x15, RZ ;  /* 0x000000157a5b7824 */ /* 0x040fe200078e02ff */
[----:B------:R-:W-:Y:S01]  /*3000*/  SEL R44, RZ, 0x1fffe, P3 ;  /* 0x0001fffeff2c7807 */ /* 0x000fe20001800000 */
[----:B------:R-:W-:Y:S01]  /*3010*/  IMAD R92, R122, 0x16, RZ ;  /* 0x000000167a5c7824 */ /* 0x000fe200078e02ff */
[----:B------:R-:W-:-:S02]  /*3020*/  ISETP.GE.U32.AND P3, PT, R41, 0x7fffffc2, PT ;  /* 0x7fffffc22900780c */ /* 0x000fc40003f66070 */
[----:B------:R-:W-:Y:S01]  /*3030*/  PRMT R133, RZ, 0x7610, R133 ;  /* 0x00007610ff857816 */ /* 0x000fe20000000085 */
[C---:B------:R-:W-:Y:S01]  /*3040*/  IMAD R94, R122.reuse, 0x19, RZ ;  /* 0x000000197a5e7824 */ /* 0x040fe200078e02ff */
[----:B------:R-:W-:Y:S02]  /*3050*/  SEL R47, RZ, 0x1fffe, P3 ;  /* 0x0001fffeff2f7807 */ /* 0x000fe40001800000 */
[----:B------:R-:W-:Y:S02]  /*3060*/  PRMT R126, RZ, 0x7610, R126 ;  /* 0x00007610ff7e7816 */ /* 0x000fe4000000007e */
[----:B------:R-:W-:Y:S01]  /*3070*/  PRMT R129, RZ, 0x7610, R129 ;  /* 0x00007610ff817816 */ /* 0x000fe20000000081 */
[----:B------:R-:W-:Y:S01]  /*3080*/  IMAD R95, R122, 0x1a, RZ ;  /* 0x0000001a7a5f7824 */ /* 0x000fe200078e02ff */
[----:B------:R-:W-:Y:S01]  /*3090*/  ISETP.GE.U32.AND P3, PT, R71, 0x7fffffc1, PT ;  /* 0x7fffffc14700780c */ /* 0x000fe20003f66070 */
[----:B------:R-:W-:Y:S01]  /*30a0*/  IMAD.IADD R5, R5, 0x1, R42 ;  /* 0x0000000105057824 */ /* 0x000fe200078e022a */
[----:B------:R-:W-:Y:S01]  /*30b0*/  SEL R41, RZ, 0x4, P6 ;  /* 0x00000004ff297807 */ /* 0x000fe20003000000 */
[----:B------:R-:W-:Y:S01]  /*30c0*/  IMAD.IADD R39, R39, 0x1, R40 ;  /* 0x0000000127277824 */ /* 0x000fe200078e0228 */
[----:B------:R-:W-:Y:S01]  /*30d0*/  ISETP.GE.U32.AND P6, PT, R45, 0x7fffffc3, PT ;  /* 0x7fffffc32d00780c */ /* 0x000fe20003fc6070 */
[----:B------:R-:W0:Y:S01]  /*30e0*/  LDCU UR5, c[0x0][0x3b0] ;  /* 0x00007600ff0577ac */ /* 0x000e220008000800 */
[----:B------:R-:W-:-:S02]  /*30f0*/  SEL R42, RZ, 0x1, P3 ;  /* 0x00000001ff2a7807 */ /* 0x000fc40001800000 */
[----:B------:R-:W-:Y:S02]  /*3100*/  SEL R45, RZ, 0x4, P6 ;  /* 0x00000004ff2d7807 */ /* 0x000fe40003000000 */
[----:B------:R-:W-:Y:S01]  /*3110*/  ISETP.GE.U32.AND P6, PT, R48, 0x7fffffc4, PT ;  /* 0x7fffffc43000780c */ /* 0x000fe20003fc6070 */
[----:B------:R-:W-:Y:S01]  /*3120*/  IMAD.IADD R42, R42, 0x1, R47 ;  /* 0x000000012a2a7824 */ /* 0x000fe200078e022f */
[----:B------:R-:W-:Y:S01]  /*3130*/  LOP3.LUT R39, R39, 0x3, RZ, 0xc0, !PT ;  /* 0x0000000327277812 */ /* 0x000fe200078ec0ff */
[----:B------:R-:W-:Y:S01]  /*3140*/  VIADD R48, R46, 0xffffffe7 ;  /* 0xffffffe72e307836 */ /* 0x000fe20000000000 */
[----:B------:R-:W-:Y:S01]  /*3150*/  SEL R40, RZ, 0x7fff8, P6 ;  /* 0x0007fff8ff287807 */ /* 0x000fe20003000000 */
[----:B------:R-:W-:Y:S01]  /*3160*/  IMAD.IADD R43, R43, 0x1, R44 ;  /* 0x000000012b2b7824 */ /* 0x000fe200078e022c */
[----:B------:R-:W-:Y:S02]  /*3170*/  LOP3.LUT R5, R5, 0x3, RZ, 0xc0, !PT ;  /* 0x0000000305057812 */ /* 0x000fe400078ec0ff */
[----:B------:R-:W-:-:S02]  /*3180*/  LOP3.LUT R42, R42, 0x3, RZ, 0xc0, !PT ;  /* 0x000000032a2a7812 */ /* 0x000fc400078ec0ff */
[----:B------:R-:W-:Y:S02]  /*3190*/  IADD3 R2, PT, PT, R39, R33, R2 ;  /* 0x0000002127027210 */ /* 0x000fe40007ffe002 */
[----:B------:R-:W-:Y:S02]  /*31a0*/  ISETP.GE.U32.AND P6, PT, R48, 0x7fffffc8, PT ;  /* 0x7fffffc83000780c */ /* 0x000fe40003fc6070 */
[----:B------:R-:W-:Y:S01]  /*31b0*/  IADD3 R4, PT, PT, R5, R3, R4 ;  /* 0x0000000305047210 */ /* 0x000fe20007ffe004 */
[----:B------:R-:W-:Y:S01]  /*31c0*/  IMAD.SHL.U32 R5, R2, 0x100, RZ ;  /* 0x0000010002057824 */ /* 0x000fe200078e00ff */
[----:B------:R-:W-:Y:S02]  /*31d0*/  IADD3 R42, PT, PT, R42, R40, R45 ;  /* 0x000000282a2a7210 */ /* 0x000fe40007ffe02d */
[----:B------:R-:W-:Y:S02]  /*31e0*/  SEL R40, RZ, 0x7fff8, P6 ;  /* 0x0007fff8ff287807 */ /* 0x000fe40003000000 */
[----:B------:R-:W-:-:S02]  /*31f0*/  LOP3.LUT R43, R43, 0x3, RZ, 0xc0, !PT ;  /* 0x000000032b2b7812 */ /* 0x000fc400078ec0ff */
[----:B------:R-:W-:Y:S02]  /*3200*/  LOP3.LUT R33, R42, 0xf, RZ, 0xc0, !PT ;  /* 0x0000000f2a217812 */ /* 0x000fe400078ec0ff */
[----:B------:R-:W-:Y:S02]  /*3210*/  IADD3 R40, PT, PT, R43, R40, R41 ;  /* 0x000000282b287210 */ /* 0x000fe40007ffe029 */
[----:B------:R-:W-:Y:S02]  /*3220*/  SHF.R.S32.HI R164, RZ, 0x1f, R72 ;  /* 0x0000001fffa47819 */ /* 0x000fe40000011448 */
[----:B------:R-:W-:Y:S02]  /*3230*/  IADD3 R2, P6, PT, R72, R114, RZ ;  /* 0x0000007248027210 */ /* 0x000fe40007fde0ff */
[----:B------:R-:W-:Y:S01]  /*3240*/  LOP3.LUT R5, R5, 0xf00, RZ, 0xe2, !PT ;  /* 0x00000f0005057812 */ /* 0x000fe200078ee2ff */
[----:B------:R-:W-:Y:S02]  /*3250*/  IMAD R40, R40, 0x10, R33 ;  /* 0x0000001028287824 */ /* 0x000fe400078e0221 */
[----:B------:R-:W-:-:S02]  /*3260*/  IMAD.X R3, R164, 0x1, R115, P6 ;  /* 0x00000001a4037824 */ /* 0x000fc400030e0673 */
[----:B------:R-:W-:Y:S01]  /*3270*/  IMAD R33, R4, 0x1000, R5 ;  /* 0x0000100004217824 */ /* 0x000fe200078e0205 */
[----:B------:R-:W-:Y:S01]  /*3280*/  SHF.R.S32.HI R163, RZ, 0x1f, R73 ;  /* 0x0000001fffa37819 */ /* 0x000fe20000011449 */
[----:B------:R-:W-:Y:S01]  /*3290*/  VIADD R5, R46, 0xfffffff7 ;  /* 0xfffffff72e057836 */ /* 0x000fe20000000000 */
[-C--:B------:R-:W-:Y:S01]  /*32a0*/  IADD3 R4, P6, PT, R73, R114.reuse, RZ ;  /* 0x0000007249047210 */ /* 0x080fe20007fde0ff */
[----:B------:R1:W2:Y:S01]  /*32b0*/  @!P0 LDG.E.U8 R141, desc[UR20][R2.64] ;  /* 0x00000014028d8981 */ /* 0x0002a2000c1e1100 */
[----:B------:R-:W-:Y:S02]  /*32c0*/  LOP3.LUT R40, R40, 0xff, RZ, 0xc0, !PT ;  /* 0x000000ff28287812 */ /* 0x000fe400078ec0ff */
[----:B------:R-:W-:Y:S01]  /*32d0*/  ISETP.GE.U32.AND P0, PT, R5, 0x7fffffd8, PT ;  /* 0x7fffffd80500780c */ /* 0x000fe20003f06070 */
[----:B------:R-:W-:Y:S01]  /*32e0*/  IMAD.X R5, R163, 0x1, R115, P6 ;  /* 0x00000001a3057824 */ /* 0x000fe200030e0673 */
[----:B------:R-:W-:Y:S01]  /*32f0*/  SHF.R.S32.HI R160, RZ, 0x1f, R74 ;  /* 0x0000001fffa07819 */ /* 0x000fe2000001144a */
[----:B------:R-:W-:Y:S01]  /*3300*/  IMAD.IADD R33, R33, 0x1, R40 ;  /* 0x0000000121217824 */ /* 0x000fe200078e0228 */
[----:B------:R-:W-:Y:S01]  /*3310*/  SHF.R.S32.HI R159, RZ, 0x1f, R75 ;  /* 0x0000001fff9f7819 */ /* 0x000fe2000001144b */
[----:B------:R-:W-:Y:S01]  /*3320*/  VIADD R39, R46, 0xfffffff6 ;  /* 0xfffffff62e277836 */ /* 0x000fe20000000000 */
[----:B------:R0:W2:Y:S01]  /*3330*/  @!P5 LDG.E.U8 R128, desc[UR20][R4.64] ;  /* 0x000000140480d981 */ /* 0x0000a2000c1e1100 */
[----:B-1----:R-:W-:-:S02]  /*3340*/  IADD3 R2, P6, PT, R74, R114, RZ ;  /* 0x000000724a027210 */ /* 0x002fc40007fde0ff */
[----:B------:R-:W-:-:S03]  /*3350*/  LOP3.LUT R33, R33, 0xffff, RZ, 0xc0, !PT ;  /* 0x0000ffff21217812 */ /* 0x000fc600078ec0ff */
[----:B------:R-:W-:Y:S01]  /*3360*/  IMAD.X R3, R160, 0x1, R115, P6 ;  /* 0x00000001a0037824 */ /* 0x000fe200030e0673 */
[-C--:B------:R-:W-:Y:S02]  /*3370*/  IADD3 R40, P6, PT, R75, R114.reuse, RZ ;  /* 0x000000724b287210 */ /* 0x080fe40007fde0ff */
[----:B------:R-:W-:Y:S01]  /*3380*/  ISETP.GE.U32.AND P5, PT, R39, 0x7fffffd7, PT ;  /* 0x7fffffd72700780c */ /* 0x000fe20003fa6070 */
[----:B0-----:R-:W-:Y:S01]  /*3390*/  VIADD R5, R46, 0xfffffff5 ;  /* 0xfffffff52e057836 */ /* 0x001fe20000000000 */
[----:B------:R-:W-:Y:S01]  /*33a0*/  SHF.R.U32.HI R39, RZ, 0xf, R33 ;  /* 0x0000000fff277819 */ /* 0x000fe20000011621 */
[--C-:B------:R-:W-:Y:S01]  /*33b0*/  IMAD.X R41, R159, 0x1, R115.reuse, P6 ;  /* 0x000000019f297824 */ /* 0x100fe200030e0673 */
[----:B------:R-:W-:Y:S01]  /*33c0*/  SHF.R.S32.HI R156, RZ, 0x1f, R76 ;  /* 0x0000001fff9c7819 */ /* 0x000fe2000001144c */
[----:B------:R0:W2:Y:S01]  /*33d0*/  @!P2 LDG.E.U8 R127, desc[UR20][R2.64] ;  /* 0x00000014027fa981 */ /* 0x0000a2000c1e1100 */
[----:B------:R-:W-:Y:S02]  /*33e0*/  IADD3 R4, P6, PT, R76, R114, RZ ;  /* 0x000000724c047210 */ /* 0x000fe40007fde0ff */
[----:B------:R-:W-:Y:S01]  /*33f0*/  LOP3.LUT P2, RZ, R39, 0x1, RZ, 0xc0, !PT ;  /* 0x0000000127ff7812 */ /* 0x000fe2000784c0ff */
[----:B------:R-:W2:Y:S01]  /*3400*/  @!P4 LDG.E.U8 R118, desc[UR20][R40.64] ;  /* 0x000000142876c981 */ /* 0x000ea2000c1e1100 */
[----:B------:R-:W-:Y:S01]  /*3410*/  ISETP.GE.U32.AND P4, PT, R5, 0x7fffffd6, PT ;  /* 0x7fffffd60500780c */ /* 0x000fe20003f86070 */
[----:B------:R-:W-:Y:S01]  /*3420*/  IMAD.X R5, R156, 0x1, R115, P6 ;  /* 0x000000019c057824 */ /* 0x000fe200030e0673 */
[----:B------:R-:W-:-:S02]  /*3430*/  SHF.R.S32.HI R140, RZ, 0x1f, R77 ;  /* 0x0000001fff8c7819 */ /* 0x000fc4000001144d */
[-C--:B------:R-:W-:Y:S01]  /*3440*/  IADD3 R42, P6, PT, R77, R114.reuse, RZ ;  /* 0x000000724d2a7210 */ /* 0x080fe20007fde0ff */
[----:B0-----:R-:W-:Y:S01]  /*3450*/  VIADD R2, R46, 0xfffffff4 ;  /* 0xfffffff42e027836 */ /* 0x001fe20000000000 */
[----:B------:R0:W2:Y:S01]  /*3460*/  @!P0 LDG.E.U8 R169, desc[UR20][R4.64] ;  /* 0x0000001404a98981 */ /* 0x0000a2000c1e1100 */
[----:B------:R-:W-:Y:S02]  /*3470*/  SHF.R.U32.HI R3, RZ, 0x7, R33 ;  /* 0x00000007ff037819 */ /* 0x000fe40000011621 */
[----:B------:R-:W-:Y:S01]  /*3480*/  IMAD.X R43, R140, 0x1, R115, P6 ;  /* 0x000000018c2b7824 */ /* 0x000fe200030e0673 */
[----:B------:R-:W-:Y:S02]  /*3490*/  ISETP.GE.U32.AND P0, PT, R2, 0x7fffffd5, PT ;  /* 0x7fffffd50200780c */ /* 0x000fe40003f06070 */
[----:B------:R-:W-:Y:S02]  /*34a0*/  SHF.R.S32.HI R155, RZ, 0x1f, R78 ;  /* 0x0000001fff9b7819 */ /* 0x000fe4000001144e */
[-C--:B------:R-:W-:Y:S01]  /*34b0*/  IADD3 R2, P6, PT, R78, R114.reuse, RZ ;  /* 0x000000724e027210 */ /* 0x080fe20007fde0ff */
[----:B------:R-:W2:Y:S01]  /*34c0*/  @P2 LDG.E.U8 R173, desc[UR20][R42.64] ;  /* 0x000000142aad2981 */ /* 0x000ea2000c1e1100 */
[----:B------:R-:W-:Y:S01]  /*34d0*/  LOP3.LUT P2, RZ, R3, 0x1, RZ, 0xc0, !PT ;  /* 0x0000000103ff7812 */ /* 0x000fe2000784c0ff */
[----:B0-----:R-:W-:Y:S01]  /*34e0*/  VIADD R4, R46, 0xfffffff3 ;  /* 0xfffffff32e047836 */ /* 0x001fe20000000000 */
[----:B------:R-:W-:Y:S01]  /*34f0*/  SHF.R.S32.HI R80, RZ, 0x1f, R79 ;  /* 0x0000001fff507819 */ /* 0x000fe2000001144f */
[----:B------:R-:W-:Y:S01]  /*3500*/  IMAD.X R3, R155, 0x1, R115, P6 ;  /* 0x000000019b037824 */ /* 0x000fe200030e0673 */
[----:B------:R-:W-:-:S02]  /*3510*/  IADD3 R40, P6, PT, R79, R114, RZ ;  /* 0x000000724f287210 */ /* 0x000fc40007fde0ff */
[----:B------:R-:W-:Y:S02]  /*3520*/  SHF.R.S32.HI R152, RZ, 0x1f, R81 ;  /* 0x0000001fff987819 */ /* 0x000fe40000011451 */
[----:B------:R-:W2:Y:S01]  /*3530*/  @!P5 LDG.E.U8 R146, desc[UR20][R2.64] ;  /* 0x000000140292d981 */ /* 0x000ea2000c1e1100 */
[----:B------:R-:W-:Y:S01]  /*3540*/  IMAD.X R41, R80, 0x1, R115, P6 ;  /* 0x0000000150297824 */ /* 0x000fe200030e0673 */
[----:B------:R-:W-:Y:S02]  /*3550*/  ISETP.GE.U32.AND P5, PT, R4, 0x7fffffd4, PT ;  /* 0x7fffffd40400780c */ /* 0x000fe40003fa6070 */
[----:B------:R-:W-:Y:S02]  /*3560*/  IADD3 R4, P6, PT, R81, R114, RZ ;  /* 0x0000007251047210 */ /* 0x000fe40007fde0ff */
[----:B------:R0:W2:Y:S01]  /*3570*/  @P2 LDG.E.U8 R175, desc[UR20][R40.64] ;  /* 0x0000001428af2981 */ /* 0x0000a2000c1e1100 */
[----:B------:R-:W-:Y:S02]  /*3580*/  SHF.R.S32.HI R148, RZ, 0x1f, R83 ;  /* 0x0000001fff947819 */ /* 0x000fe40000011453 */
[----:B------:R-:W-:-:S02]  /*3590*/  IMAD.X R5, R152, 0x1, R115, P6 ;  /* 0x0000000198057824 */ /* 0x000fc400030e0673 */
[----:B------:R-:W-:Y:S01]  /*35a0*/  VIADD R39, R46, 0xfffffff2 ;  /* 0xfffffff22e277836 */ /* 0x000fe20000000000 */
[----:B------:R-:W-:Y:S02]  /*35b0*/  SHF.R.S32.HI R151, RZ, 0x1f, R82 ;  /* 0x0000001fff977819 */ /* 0x000fe40000011452 */
[----:B------:R1:W2:Y:S01]  /*35c0*/  @!P4 LDG.E.U8 R149, desc[UR20][R4.64] ;  /* 0x000000140495c981 */ /* 0x0002a2000c1e1100 */
[-C--:B0-----:R-:W-:Y:S02]  /*35d0*/  IADD3 R40, P6, PT, R83, R114.reuse, RZ ;  /* 0x0000007253287210 */ /* 0x081fe40007fde0ff */
[----:B------:R-:W-:-:S03]  /*35e0*/  IADD3 R2, P4, PT, R82, R114, RZ ;  /* 0x0000007252027210 */ /* 0x000fc60007f9e0ff */
[--C-:B------:R-:W-:Y:S01]  /*35f0*/  IMAD.X R41, R148, 0x1, R115.reuse, P6 ;  /* 0x0000000194297824 */ /* 0x100fe200030e0673 */
[----:B------:R-:W-:Y:S01]  /*3600*/  ISETP.GE.U32.AND P2, PT, R39, 0x7fffffd3, PT ;  /* 0x7fffffd32700780c */ /* 0x000fe20003f46070 */
[C---:B------:R-:W-:Y:S01]  /*3610*/  VIADD R39, R46.reuse, 0xfffffff1 ;  /* 0xfffffff12e277836 */ /* 0x040fe20000000000 */
[----:B------:R-:W-:Y:S01]  /*3620*/  SHF.R.S32.HI R147, RZ, 0x1f, R84 ;  /* 0x0000001fff937819 */ /* 0x000fe20000011454 */
[----:B-1----:R-:W-:Y:S01]  /*3630*/  VIADD R5, R46, 0xfffffff0 ;  /* 0xfffffff02e057836 */ /* 0x002fe20000000000 */
[----:B------:R-:W2:Y:S01]  /*3640*/  @!P5 LDG.E.U8 R137, desc[UR20][R40.64] ;  /* 0x000000142889d981 */ /* 0x000ea2000c1e1100 */
[--C-:B------:R-:W-:Y:S01]  /*3650*/  IMAD.X R3, R151, 0x1, R115.reuse, P4 ;  /* 0x0000000197037824 */ /* 0x100fe200020e0673 */
[----:B------:R-:W-:Y:S02]  /*3660*/  IADD3 R4, P5, PT, R84, R114, RZ ;  /* 0x0000007254047210 */ /* 0x000fe40007fbe0ff */
[----:B------:R-:W-:Y:S02]  /*3670*/  ISETP.GE.U32.AND P4, PT, R39, 0x7fffffd2, PT ;  /* 0x7fffffd22700780c */ /* 0x000fe40003f86070 */
[----:B------:R-:W-:Y:S01]  /*3680*/  ISETP.GE.U32.AND P6, PT, R5, 0x7fffffd1, PT ;  /* 0x7fffffd10500780c */ /* 0x000fe20003fc6070 */
[----:B------:R0:W2:Y:S01]  /*3690*/  @!P0 LDG.E.U8 R130, desc[UR20][R2.64] ;  /* 0x0000001402828981 */ /* 0x0000a2000c1e1100 */
[----:B------:R-:W-:Y:S01]  /*36a0*/  IMAD.X R5, R147, 0x1, R115, P5 ;  /* 0x0000000193057824 */ /* 0x000fe200028e0673 */
[----:B------:R-:W-:-:S02]  /*36b0*/  SHF.R.S32.HI R144, RZ, 0x1f, R85 ;  /* 0x0000001fff907819 */ /* 0x000fc40000011455 */
[----:B------:R-:W-:Y:S02]  /*36c0*/  SHF.R.S32.HI R143, RZ, 0x1f, R86 ;  /* 0x0000001fff8f7819 */ /* 0x000fe40000011456 */
[----:B------:R1:W2:Y:S01]  /*36d0*/  @!P2 LDG.E.U8 R124, desc[UR20][R4.64] ;  /* 0x00000014047ca981 */ /* 0x0002a2000c1e1100 */
[----:B0-----:R-:W-:-:S05]  /*36e0*/  IADD3 R2, P5, PT, R85, R114, RZ ;  /* 0x0000007255027210 */ /* 0x001fca0007fbe0ff */
[----:B------:R-:W-:Y:S01]  /*36f0*/  IMAD.X R3, R144, 0x1, R115, P5 ;  /* 0x0000000190037824 */ /* 0x000fe200028e0673 */
[-C--:B------:R-:W-:Y:S02]  /*3700*/  IADD3 R40, P5, PT, R86, R114.reuse, RZ ;  /* 0x0000007256287210 */ /* 0x080fe40007fbe0ff */
[----:B------:R-:W-:Y:S02]  /*3710*/  SHF.R.S32.HI R139, RZ, 0x1f, R87 ;  /* 0x0000001fff8b7819 */ /* 0x000fe40000011457 */
[----:B------:R0:W2:Y:S01]  /*3720*/  @!P4 LDG.E.U8 R125, desc[UR20][R2.64] ;  /* 0x00000014027dc981 */ /* 0x0000a2000c1e1100 */
[----:B------:R-:W-:Y:S01]  /*3730*/  IMAD.X R41, R143, 0x1, R115, P5 ;  /* 0x000000018f297824 */ /* 0x000fe200028e0673 */
[--C-:B------:R-:W-:Y:S02]  /*3740*/  SHF.R.U32.HI R39, RZ, 0xe, R33.reuse ;  /* 0x0000000eff277819 */ /* 0x100fe40000011621 */
[----:B-1----:R-:W-:Y:S02]  /*3750*/  SHF.R.U32.HI R4, RZ, 0xc, R33 ;  /* 0x0000000cff047819 */ /* 0x002fe40000011621 */
[----:B------:R1:W2:Y:S01]  /*3760*/  @!P6 LDG.E.U8 R120, desc[UR20][R40.64] ;  /* 0x000000142878e981 */ /* 0x0002a2000c1e1100 */
[----:B0-----:R-:W-:-:S02]  /*3770*/  IADD3 R2, P5, PT, R87, R114, RZ ;  /* 0x0000007257027210 */ /* 0x001fc40007fbe0ff */
[----:B------:R-:W-:Y:S02]  /*3780*/  LOP3.LUT P2, RZ, R39, 0x1, RZ, 0xc0, !PT ;  /* 0x0000000127ff7812 */ /* 0x000fe4000784c0ff */
[----:B------:R-:W-:Y:S01]  /*3790*/  LOP3.LUT P6, RZ, R4, 0x1, RZ, 0xc0, !PT ;  /* 0x0000000104ff7812 */ /* 0x000fe200078cc0ff */
[----:B------:R-:W-:Y:S01]  /*37a0*/  IMAD.X R3, R139, 0x1, R115, P5 ;  /* 0x000000018b037824 */ /* 0x000fe200028e0673 */
[----:B------:R-:W-:Y:S02]  /*37b0*/  SHF.R.S32.HI R136, RZ, 0x1f, R88 ;  /* 0x0000001fff887819 */ /* 0x000fe40000011458 */
[-C--:B------:R-:W-:Y:S02]  /*37c0*/  IADD3 R4, P5, PT, R88, R114.reuse, RZ ;  /* 0x0000007258047210 */ /* 0x080fe40007fbe0ff */
[----:B------:R-:W-:Y:S02]  /*37d0*/  SHF.R.U32.HI R39, RZ, 0xd, R33 ;  /* 0x0000000dff277819 */ /* 0x000fe40000011621 */
[----:B------:R-:W-:Y:S01]  /*37e0*/  SHF.R.S32.HI R135, RZ, 0x1f, R89 ;  /* 0x0000001fff877819 */ /* 0x000fe20000011459 */
[----:B------:R-:W-:Y:S01]  /*37f0*/  IMAD.X R5, R136, 0x1, R115, P5 ;  /* 0x0000000188057824 */ /* 0x000fe200028e0673 */
[----:B------:R-:W-:Y:S01]  /*3800*/  LOP3.LUT P4, RZ, R39, 0x1, RZ, 0xc0, !PT ;  /* 0x0000000127ff7812 */ /* 0x000fe2000788c0ff */
[----:B------:R0:W2:Y:S01]  /*3810*/  @P2 LDG.E.U8 R154, desc[UR20][R2.64] ;  /* 0x00000014029a2981 */ /* 0x0000a2000c1e1100 */
[----:B-1----:R-:W-:-:S02]  /*3820*/  IADD3 R40, P5, PT, R89, R114, RZ ;  /* 0x0000007259287210 */ /* 0x002fc40007fbe0ff */
[----:B------:R-:W-:-:S03]  /*3830*/  SHF.R.U32.HI R39, RZ, 0xb, R33 ;  /* 0x0000000bff277819 */ /* 0x000fc60000011621 */
[----:B------:R-:W-:Y:S01]  /*3840*/  IMAD.X R41, R135, 0x1, R115, P5 ;  /* 0x0000000187297824 */ /* 0x000fe200028e0673 */
[----:B------:R-:W-:Y:S02]  /*3850*/  SHF.R.S32.HI R132, RZ, 0x1f, R90 ;  /* 0x0000001fff847819 */ /* 0x000fe4000001145a */
[--C-:B0-----:R-:W-:Y:S02]  /*3860*/  SHF.R.U32.HI R3, RZ, 0x9, R33.reuse ;  /* 0x00000009ff037819 */ /* 0x101fe40000011621 */
[----:B------:R-:W2:Y:S01]  /*3870*/  @P6 LDG.E.U8 R138, desc[UR20][R40.64] ;  /* 0x00000014288a6981 */ /* 0x000ea2000c1e1100 */
[----:B------:R-:W-:Y:S02]  /*3880*/  IADD3 R2, P5, PT, R90, R114, RZ ;  /* 0x000000725a027210 */ /* 0x000fe40007fbe0ff */
[----:B------:R-:W-:Y:S01]  /*3890*/  LOP3.LUT P2, RZ, R39, 0x1, RZ, 0xc0, !PT ;  /* 0x0000000127ff7812 */ /* 0x000fe2000784c0ff */
[----:B------:R0:W2:Y:S01]  /*38a0*/  @P4 LDG.E.U8 R153, desc[UR20][R4.64] ;  /* 0x0000001404994981 */ /* 0x0000a2000c1e1100 */
[----:B------:R-:W-:-:S02]  /*38b0*/  SHF.R.U32.HI R39, RZ, 0xa, R33 ;  /* 0x0000000aff277819 */ /* 0x000fc40000011621 */
[----:B------:R-:W-:Y:S01]  /*38c0*/  LOP3.LUT P6, RZ, R3, 0x1, RZ, 0xc0, !PT ;  /* 0x0000000103ff7812 */ /* 0x000fe200078cc0ff */
[----:B------:R-:W-:Y:S01]  /*38d0*/  IMAD.X R3, R132, 0x1, R115, P5 ;  /* 0x0000000184037824 */ /* 0x000fe200028e0673 */
[----:B------:R-:W-:Y:S02]  /*38e0*/  SHF.R.S32.HI R131, RZ, 0x1f, R91 ;  /* 0x0000001fff837819 */ /* 0x000fe4000001145b */
[----:B------:R-:W-:Y:S02]  /*38f0*/  LOP3.LUT P4, RZ, R39, 0x1, RZ, 0xc0, !PT ;  /* 0x0000000127ff7812 */ /* 0x000fe4000788c0ff */
[-C--:B0-----:R-:W-:Y:S02]  /*3900*/  IADD3 R4, P5, PT, R91, R114.reuse, RZ ;  /* 0x000000725b047210 */ /* 0x081fe40007fbe0ff */
[----:B------:R-:W-:Y:S01]  /*3910*/  SHF.R.S32.HI R93, RZ, 0x1f, R92 ;  /* 0x0000001fff5d7819 */ /* 0x000fe2000001145c */
[----:B------:R0:W2:Y:S02]  /*3920*/  @P2 LDG.E.U8 R133, desc[UR20][R2.64] ;  /* 0x0000001402852981 */ /* 0x0000a4000c1e1100 */
[----:B------:R-:W-:Y:S01]  /*3930*/  IMAD.X R5, R131, 0x1, R115, P5 ;  /* 0x0000000183057824 */ /* 0x000fe200028e0673 */
[----:B------:R-:W-:-:S02]  /*3940*/  IADD3 R40, P5, PT, R92, R114, RZ ;  /* 0x000000725c287210 */ /* 0x000fc40007fbe0ff */
[----:B------:R-:W-:Y:S02]  /*3950*/  SHF.R.U32.HI R39, RZ, 0x6, R33 ;  /* 0x00000006ff277819 */ /* 0x000fe40000011621 */
[----:B------:R-:W-:Y:S01]  /*3960*/  SHF.R.S32.HI R96, RZ, 0x1f, R94 ;  /* 0x0000001fff607819 */ /* 0x000fe2000001145e */
[----:B------:R-:W-:Y:S01]  /*3970*/  IMAD.X R41, R93, 0x1, R115, P5 ;  /* 0x000000015d297824 */ /* 0x000fe200028e0673 */
[----:B------:R-:W-:Y:S01]  /*3980*/  LOP3.LUT P2, RZ, R39, 0x1, RZ, 0xc0, !PT ;  /* 0x0000000127ff7812 */ /* 0x000fe2000784c0ff */
[----:B------:R1:W2:Y:S01]  /*3990*/  @P4 LDG.E.U8 R126, desc[UR20][R4.64] ;  /* 0x00000014047e4981 */ /* 0x0002a2000c1e1100 */
[--C-:B------:R-:W-:Y:S02]  /*39a0*/  SHF.R.U32.HI R39, RZ, 0x5, R33.reuse ;  /* 0x00000005ff277819 */ /* 0x100fe40000011621 */
[----:B0-----:R-:W-:Y:S01]  /*39b0*/  SHF.R.U32.HI R3, RZ, 0x4, R33 ;  /* 0x00000004ff037819 */ /* 0x001fe20000011621 */
[----:B------:R-:W2:Y:S01]  /*39c0*/  @P6 LDG.E.U8 R129, desc[UR20][R40.64] ;  /* 0x0000001428816981 */ /* 0x000ea2000c1e1100 */
[----:B------:R-:W-:-:S02]  /*39d0*/  IADD3 R2, P5, PT, R94, R114, RZ ;  /* 0x000000725e027210 */ /* 0x000fc40007fbe0ff */
[----:B------:R-:W-:Y:S02]  /*39e0*/  LOP3.LUT P4, RZ, R39, 0x1, RZ, 0xc0, !PT ;  /* 0x0000000127ff7812 */ /* 0x000fe4000788c0ff */
[----:B------:R-:W-:Y:S01]  /*39f0*/  LOP3.LUT P6, RZ, R3, 0x1, RZ, 0xc0, !PT ;  /* 0x0000000103ff7812 */ /* 0x000fe200078cc0ff */
[----:B------:R-:W-:Y:S01]  /*3a00*/  IMAD.X R3, R96, 0x1, R115, P5 ;  /* 0x0000000160037824 */ /* 0x000fe200028e0673 */
[----:B------:R-:W-:Y:S02]  /*3a10*/  SHF.R.S32.HI R97, RZ, 0x1f, R95 ;  /* 0x0000001fff617819 */ /* 0x000fe4000001145f */
[----:B------:R-:W-:Y:S02]  /*3a20*/  IADD3 R42, P5, PT, R95, R114, RZ ;  /* 0x000000725f2a7210 */ /* 0x000fe40007fbe0ff */
[----:B------:R-:W-:Y:S02]  /*3a30*/  PRMT R158, RZ, 0x7610, R158 ;  /* 0x00007610ff9e7816 */ /* 0x000fe4000000009e */
[----:B------:R-:W-:Y:S01]  /*3a40*/  PRMT R157, RZ, 0x7610, R157 ;  /* 0x00007610ff9d7816 */ /* 0x000fe2000000009d */
[----:B------:R-:W-:Y:S01]  /*3a50*/  IMAD.X R43, R97, 0x1, R115, P5 ;  /* 0x00000001612b7824 */ /* 0x000fe200028e0673 */
[----:B-1----:R-:W-:Y:S01]  /*3a60*/  SHF.R.U32.HI R4, RZ, 0x3, R33 ;  /* 0x00000003ff047819 */ /* 0x002fe20000011621 */
[C---:B------:R-:W-:Y:S01]  /*3a70*/  IMAD R98, R122.reuse, 0x1b, RZ ;  /* 0x0000001b7a627824 */ /* 0x040fe200078e02ff */
[----:B------:R0:W2:Y:S01]  /*3a80*/  @P2 LDG.E.U8 R158, desc[UR20][R2.64] ;  /* 0x00000014029e2981 */ /* 0x0000a2000c1e1100 */
[----:B------:R-:W-:Y:S01]  /*3a90*/  IMAD R100, R122, 0x1c, RZ ;  /* 0x0000001c7a647824 */ /* 0x000fe200078e02ff */
[----:B------:R-:W-:-:S02]  /*3aa0*/  LOP3.LUT P2, RZ, R4, 0x1, RZ, 0xc0, !PT ;  /* 0x0000000104ff7812 */ /* 0x000fc4000784c0ff */
[----:B------:R-:W2:Y:S01]  /*3ab0*/  @P4 LDG.E.U8 R157, desc[UR20][R42.64] ;  /* 0x000000142a9d4981 */ /* 0x000ea2000c1e1100 */
[----:B------:R-:W-:Y:S02]  /*3ac0*/  SHF.R.S32.HI R99, RZ, 0x1f, R98 ;  /* 0x0000001fff637819 */ /* 0x000fe40000011462 */
[----:B------:R-:W-:Y:S02]  /*3ad0*/  IADD3 R4, P4, PT, R98, R114, RZ ;  /* 0x0000007262047210 */ /* 0x000fe40007f9e0ff */
[----:B------:R-:W-:Y:S02]  /*3ae0*/  LOP3.LUT R171, R171, 0x1f, RZ, 0xc0, !PT ;  /* 0x0000001fabab7812 */ /* 0x000fe400078ec0ff */
[----:B------:R-:W-:Y:S01]  /*3af0*/  SHF.R.U32.HI R39, RZ, 0x8, R33 ;  /* 0x00000008ff277819 */ /* 0x000fe20000011621 */
[----:B------:R-:W-:Y:S01]  /*3b00*/  IMAD.X R5, R99, 0x1, R115, P4 ;  /* 0x0000000163057824 */ /* 0x000fe200020e0673 */
[----:B------:R-:W-:Y:S02]  /*3b10*/  PRMT R142, RZ, 0x7610, R142 ;  /* 0x00007610ff8e7816 */ /* 0x000fe4000000008e */
[----:B------:R-:W-:-:S02]  /*3b20*/  SHF.R.S32.HI R101, RZ, 0x1f, R100 ;  /* 0x0000001fff657819 */ /* 0x000fc40000011464 */
[----:B0-----:R-:W-:Y:S02]  /*3b30*/  IADD3 R2, P5, PT, R100, R114, RZ ;  /* 0x0000007264027210 */ /* 0x001fe40007fbe0ff */
[----:B------:R-:W-:Y:S01]  /*3b40*/  LOP3.LUT P4, RZ, R39, 0x1, RZ, 0xc0, !PT ;  /* 0x0000000127ff7812 */ /* 0x000fe2000788c0ff */
[----:B------:R-:W-:Y:S01]  /*3b50*/  IMAD R39, R171, R123, RZ ;  /* 0x0000007bab277224 */ /* 0x000fe200078e02ff */
[----:B------:R-:W-:Y:S01]  /*3b60*/  PRMT R161, RZ, 0x7610, R161 ;  /* 0x00007610ffa17816 */ /* 0x000fe200000000a1 */
[----:B------:R-:W-:Y:S01]  /*3b70*/  IMAD.X R3, R101, 0x1, R115, P5 ;  /* 0x0000000165037824 */ /* 0x000fe200028e0673 */
[----:B------:R0:W2:Y:S01]  /*3b80*/  @P6 LDG.E.U8 R142, desc[UR20][R4.64] ;  /* 0x00000014048e6981 */ /* 0x0000a2000c1e1100 */
[----:B------:R-:W-:Y:S01]  /*3b90*/  IMAD R102, R122, 0x1d, RZ ;  /* 0x0000001d7a667824 */ /* 0x000fe200078e02ff */
[C---:B------:R-:W-:Y:S01]  /*3ba0*/  IADD3 R109, P6, PT, R39.reuse, UR18, RZ ;  /* 0x00000012276d7c10 */ /* 0x040fe2000ffde0ff */
[----:B------:R-:W-:Y:S01]  /*3bb0*/  IMAD R30, R30, UR5, RZ ;  /* 0x000000051e1e7c24 */ /* 0x000fe2000f8e02ff */
[----:B------:R1:W2:Y:S01]  /*3bc0*/  @P2 LDG.E.U8 R161, desc[UR20][R2.64] ;  /* 0x0000001402a12981 */ /* 0x0002a2000c1e1100 */
[----:B------:R-:W-:Y:S01]  /*3bd0*/  IMAD R34, R34, UR5, RZ ;  /* 0x0000000522227c24 */ /* 0x000fe2000f8e02ff */
[----:B------:R-:W-:Y:S01]  /*3be0*/  SHF.R.S32.HI R103, RZ, 0x1f, R102 ;  /* 0x0000001fff677819 */ /* 0x000fe20000011466 */
[----:B------:R-:W-:Y:S01]  /*3bf0*/  IMAD R26, R26, UR5, RZ ;  /* 0x000000051a1a7c24 */ /* 0x000fe2000f8e02ff */
[----:B------:R-:W-:-:S02]  /*3c00*/  LEA.HI.X.SX32 R111, R39, UR19, 0x1, P6 ;  /* 0x00000013276f7c11 */ /* 0x000fc4000b0f0eff */
[----:B------:R-:W-:Y:S02]  /*3c10*/  IADD3 R106, P2, PT, R102, R114, RZ ;  /* 0x00000072666a7210 */ /* 0x000fe40007f5e0ff */
[C---:B------:R-:W-:Y:S01]  /*3c20*/  IADD3 R65, P6, PT, R30.reuse, R109, RZ ;  /* 0x0000006d1e417210 */ /* 0x040fe20007fde0ff */
[----:B0-----:R-:W-:Y:S02]  /*3c30*/  IMAD R4, R35, UR5, RZ ;  /* 0x0000000523047c24 */ /* 0x001fe4000f8e02ff */
[----:B------:R-:W-:Y:S01]  /*3c40*/  IMAD.X R107, R103, 0x1, R115, P2 ;  /* 0x00000001676b7824 */ /* 0x000fe200010e0673 */
[----:B------:R-:W-:Y:S01]  /*3c50*/  LEA.HI.X.SX32 R63, R30, R111, 0x1, P6 ;  /* 0x0000006f1e3f7211 */ /* 0x000fe200030f0eff */
[----:B------:R-:W-:Y:S01]  /*3c60*/  IMAD R58, R32, UR5, RZ ;  /* 0x00000005203a7c24 */ /* 0x000fe2000f8e02ff */
[-C--:B------:R-:W-:Y:S02]  /*3c70*/  IADD3 R35, P2, PT, R34, R109.reuse, RZ ;  /* 0x0000006d22237210 */ /* 0x080fe40007f5e0ff */
[----:B------:R-:W-:Y:S01]  /*3c80*/  IADD3 R64, P6, PT, R26, R109, RZ ;  /* 0x0000006d1a407210 */ /* 0x000fe20007fde0ff */
[----:B------:R-:W-:Y:S01]  /*3c90*/  IMAD R51, R31, UR5, RZ ;  /* 0x000000051f337c24 */ /* 0x000fe2000f8e02ff */
[-C--:B------:R-:W-:Y:S01]  /*3ca0*/  LEA.HI.X.SX32 R32, R34, R111.reuse, 0x1, P2 ;  /* 0x0000006f22207211 */ /* 0x080fe200010f0eff */
[----:B------:R-:W-:Y:S01]  /*3cb0*/  IMAD R25, R25, UR5, RZ ;  /* 0x0000000519197c24 */ /* 0x000fe2000f8e02ff */
[----:B------:R-:W-:Y:S01]  /*3cc0*/  LEA.HI.X.SX32 R62, R26, R111, 0x1, P6 ;  /* 0x0000006f1a3e7211 */ /* 0x000fe200030f0eff */
[----:B------:R-:W-:Y:S01]  /*3cd0*/  IMAD R57, R27, UR5, RZ ;  /* 0x000000051b397c24 */ /* 0x000fe2000f8e02ff */
[----:B------:R-:W-:-:S02]  /*3ce0*/  IADD3 R31, P2, PT, R4, R109, RZ ;  /* 0x0000006d041f7210 */ /* 0x000fc40007f5e0ff */
[----:B------:R-:W-:Y:S01]  /*3cf0*/  IADD3 R61, P6, PT, R58, R109, RZ ;  /* 0x0000006d3a3d7210 */ /* 0x000fe20007fde0ff */
[----:B------:R-:W-:Y:S01]  /*3d00*/  IMAD R56, R28, UR5, RZ ;  /* 0x000000051c387c24 */ /* 0x000fe2000f8e02ff */
[-C--:B------:R-:W-:Y:S01]  /*3d10*/  LEA.HI.X.SX32 R28, R4, R111.reuse, 0x1, P2 ;  /* 0x0000006f041c7211 */ /* 0x080fe200010f0eff */
[----:B------:R-:W-:Y:S01]  /*3d20*/  IMAD R52, R29, UR5, RZ ;  /* 0x000000051d347c24 */ /* 0x000fe2000f8e02ff */
[----:B------:R-:W-:Y:S01]  /*3d30*/  LEA.HI.X.SX32 R58, R58, R111, 0x1, P6 ;  /* 0x0000006f3a3a7211 */ /* 0x000fe200030f0eff */
[----:B------:R-:W-:Y:S01]  /*3d40*/  IMAD R36, R36, UR5, RZ ;  /* 0x0000000524247c24 */ /* 0x000fe2000f8e02ff */
[-C--:B------:R-:W-:Y:S02]  /*3d50*/  IADD3 R29, P2, PT, R25, R109.reuse, RZ ;  /* 0x0000006d191d7210 */ /* 0x080fe40007f5e0ff */
[----:B------:R-:W-:Y:S01]  /*3d60*/  IADD3 R59, P6, PT, R57, R109, RZ ;  /* 0x0000006d393b7210 */ /* 0x000fe20007fde0ff */
[----:B------:R-:W-:Y:S01]  /*3d70*/  VIADD R172, R46, 0x1f ;  /* 0x0000001f2eac7836 */ /* 0x000fe20000000000 */
[-C--:B------:R-:W-:Y:S01]  /*3d80*/  LEA.HI.X.SX32 R27, R25, R111.reuse, 0x1, P2 ;  /* 0x0000006f191b7211 */ /* 0x080fe200010f0eff */
[----:B------:R-:W-:Y:S01]  /*3d90*/  IMAD R24, R24, UR5, RZ ;  /* 0x0000000518187c24 */ /* 0x000fe2000f8e02ff */
[----:B------:R-:W-:-:S02]  /*3da0*/  LEA.HI.X.SX32 R57, R57, R111, 0x1, P6 ;  /* 0x0000006f39397211 */ /* 0x000fc400030f0eff */
[-C--:B------:R-:W-:Y:S02]  /*3db0*/  IADD3 R30, P2, PT, R36, R109.reuse, RZ ;  /* 0x0000006d241e7210 */ /* 0x080fe40007f5e0ff */
[----:B------:R-:W-:Y:S02]  /*3dc0*/  IADD3 R60, P6, PT, R56, R109, RZ ;  /* 0x0000006d383c7210 */ /* 0x000fe40007fde0ff */
[----:B------:R-:W-:Y:S01]  /*3dd0*/  ISETP.GT.AND P0, PT, R172, 0x1f, PT ;  /* 0x0000001fac00780c */ /* 0x000fe20003f04270 */
[----:B------:R-:W-:Y:S01]  /*3de0*/  IMAD R38, R38, UR5, RZ ;  /* 0x0000000526267c24 */ /* 0x000fe2000f8e02ff */
[-C--:B------:R-:W-:Y:S02]  /*3df0*/  LEA.HI.X.SX32 R26, R36, R111.reuse, 0x1, P2 ;  /* 0x0000006f241a7211 */ /* 0x080fe400010f0eff */
[----:B------:R-:W-:Y:S02]  /*3e00*/  LEA.HI.X.SX32 R56, R56, R111, 0x1, P6 ;  /* 0x0000006f38387211 */ /* 0x000fe400030f0eff */
[----:B------:R-:W-:-:S02]  /*3e10*/  IADD3 R25, P2, PT, R24, R109, RZ ;  /* 0x0000006d18197210 */ /* 0x000fc40007f5e0ff */
[----:B------:R-:W-:Y:S02]  /*3e20*/  IADD3 R55, P6, PT, R52, R109, RZ ;  /* 0x0000006d34377210 */ /* 0x000fe40007fde0ff */
[----:B------:R-:W-:Y:S01]  /*3e30*/  ISETP.LT.AND P0, PT, R171, R46, P0 ;  /* 0x0000002eab00720c */ /* 0x000fe20000701270 */
[----:B------:R-:W-:Y:S01]  /*3e40*/  IMAD R46, R22, UR5, RZ ;  /* 0x00000005162e7c24 */ /* 0x000fe2000f8e02ff */
[-C--:B------:R-:W-:Y:S01]  /*3e50*/  LEA.HI.X.SX32 R22, R24, R111.reuse, 0x1, P2 ;  /* 0x0000006f18167211 */ /* 0x080fe200010f0eff */
[----:B-1----:R-:W-:Y:S01]  /*3e60*/  IMAD R2, R23, UR5, RZ ;  /* 0x0000000517027c24 */ /* 0x002fe2000f8e02ff */
[----:B------:R-:W-:Y:S01]  /*3e70*/  LEA.HI.X.SX32 R52, R52, R111, 0x1, P6 ;  /* 0x0000006f34347211 */ /* 0x000fe200030f0eff */
[----:B------:R-:W-:Y:S01]  /*3e80*/  IMAD R37, R37, UR5, RZ ;  /* 0x0000000525257c24 */ /* 0x000fe2000f8e02ff */
[-C--:B------:R-:W-:Y:S01]  /*3e90*/  IADD3 R23, P2, PT, R38, R109.reuse, RZ ;  /* 0x0000006d26177210 */ /* 0x080fe20007f5e0ff */
[----:B------:R-:W-:Y:S01]  /*3ea0*/  IMAD R50, R21, UR5, RZ ;  /* 0x0000000515327c24 */ /* 0x000fe2000f8e02ff */
[----:B------:R-:W-:-:S02]  /*3eb0*/  IADD3 R53, P6, PT, R51, R109, RZ ;  /* 0x0000006d33357210 */ /* 0x000fc40007fde0ff */
[-C--:B------:R-:W-:Y:S02]  /*3ec0*/  LEA.HI.X.SX32 R21, R38, R111.reuse, 0x1, P2 ;  /* 0x0000006f26157211 */ /* 0x080fe400010f0eff */
[----:B------:R-:W-:Y:S02]  /*3ed0*/  LEA.HI.X.SX32 R51, R51, R111, 0x1, P6 ;  /* 0x0000006f33337211 */ /* 0x000fe400030f0eff */
[CC--:B------:R-:W-:Y:S02]  /*3ee0*/  IADD3 R24, P2, PT, R37.reuse, R109.reuse, RZ ;  /* 0x0000006d25187210 */ /* 0x0c0fe40007f5e0ff */
[----:B------:R-:W-:Y:S01]  /*3ef0*/  IADD3 R54, P6, PT, R50, R109, RZ ;  /* 0x0000006d32367210 */ /* 0x000fe20007fde0ff */
[----:B------:R-:W-:Y:S01]  /*3f00*/  IMAD R3, R20, UR5, RZ ;  /* 0x0000000514037c24 */ /* 0x000fe2000f8e02ff */
[-C--:B------:R-:W-:Y:S01]  /*3f10*/  LEA.HI.X.SX32 R20, R37, R111.reuse, 0x1, P2 ;  /* 0x0000006f25147211 */ /* 0x080fe200010f0eff */
[----:B------:R-:W-:Y:S01]  /*3f20*/  IMAD R45, R19, UR5, RZ ;  /* 0x00000005132d7c24 */ /* 0x000fe2000f8e02ff */
[----:B------:R-:W-:-:S02]  /*3f30*/  LEA.HI.X.SX32 R50, R50, R111, 0x1, P6 ;  /* 0x0000006f32327211 */ /* 0x000fc400030f0eff */
[-C--:B------:R-:W-:Y:S02]  /*3f40*/  IADD3 R19, P2, PT, R2, R109.reuse, RZ ;  /* 0x0000006d02137210 */ /* 0x080fe40007f5e0ff */
[----:B------:R-:W-:Y:S01]  /*3f50*/  IADD3 R49, P6, PT, R46, R109, RZ ;  /* 0x0000006d2e317210 */ /* 0x000fe20007fde0ff */
[----:B------:R-:W-:Y:S01]  /*3f60*/  IMAD R4, R16, UR5, RZ ;  /* 0x0000000510047c24 */ /* 0x000fe2000f8e02ff */
[----:B------:R-:W-:Y:S01]  /*3f70*/  SHF.R.U32.HI R40, RZ, 0x2, R33 ;  /* 0x00000002ff287819 */ /* 0x000fe20000011621 */
[----:B------:R-:W-:Y:S01]  /*3f80*/  IMAD R44, R17, UR5, RZ ;  /* 0x00000005112c7c24 */ /* 0x000fe2000f8e02ff */
[-C--:B------:R-:W-:Y:S01]  /*3f90*/  LEA.HI.X.SX32 R16, R2, R111.reuse, 0x1, P2 ;  /* 0x0000006f02107211 */ /* 0x080fe200010f0eff */
[----:B------:R-:W-:Y:S01]  /*3fa0*/  IMAD R5, R18, UR5, RZ ;  /* 0x0000000512057c24 */ /* 0x000fe2000f8e02ff */
[----:B------:R-:W-:Y:S02]  /*3fb0*/  LEA.HI.X.SX32 R46, R46, R111, 0x1, P6 ;  /* 0x0000006f2e2e7211 */ /* 0x000fe400030f0eff */
[----:B------:R-:W-:-:S02]  /*3fc0*/  IADD3 R17, P2, PT, R3, R109, RZ ;  /* 0x0000006d03117210 */ /* 0x000fc40007f5e0ff */
[----:B------:R-:W-:Y:S02]  /*3fd0*/  IADD3 R47, P6, PT, R45, R109, RZ ;  /* 0x0000006d2d2f7210 */ /* 0x000fe40007fde0ff */
[----:B------:R-:W-:Y:S01]  /*3fe0*/  LOP3.LUT P5, RZ, R40, 0x1, RZ, 0xc0, !PT ;  /* 0x0000000128ff7812 */ /* 0x000fe200078ac0ff */
[----:B------:R-:W-:Y:S01]  /*3ff0*/  IMAD R40, R15, UR5, RZ ;  /* 0x000000050f287c24 */ /* 0x000fe2000f8e02ff */
        /* <DEDUP_REMOVED lines=11> */
[-C--:B------:R-:W-:Y:S01]  /*40b0*/  LEA.HI.X.SX32 R10, R4, R111.reuse, 0x1, P2 ;  /* 0x0000006f040a7211 */ /* 0x080fe200010f0eff */
[----:B------:R-:W-:Y:S01]  /*40c0*/  IMAD R38, R11, UR5, RZ ;  /* 0x000000050b267c24 */ /* 0x000fe2000f8e02ff */
[----:B------:R-:W-:Y:S01]  /*40d0*/  LEA.HI.X.SX32 R40, R40, R111, 0x1, P6 ;  /* 0x0000006f28287211 */ /* 0x000fe200030f0eff */
[----:B------:R-:W-:Y:S01]  /*40e0*/  IMAD R36, R12, UR5, RZ ;  /* 0x000000050c247c24 */ /* 0x000fe2000f8e02ff */
[CC--:B------:R-:W-:Y:S02]  /*40f0*/  IADD3 R11, P2, PT, R34.reuse, R109.reuse, RZ ;  /* 0x0000006d220b7210 */ /* 0x0c0fe40007f5e0ff */
[----:B------:R-:W-:Y:S01]  /*4100*/  IADD3 R41, P6, PT, R39, R109, RZ ;  /* 0x0000006d27297210 */ /* 0x000fe20007fde0ff */
[----:B------:R-:W-:Y:S01]  /*4110*/  IMAD R3, R9, UR5, RZ ;  /* 0x0000000509037c24 */ /* 0x000fe2000f8e02ff */
[----:B------:R-:W-:-:S02]  /*4120*/  LEA.HI.X.SX32 R9, R34, R111, 0x1, P2 ;  /* 0x0000006f22097211 */ /* 0x000fc400010f0eff */
[----:B------:R-:W-:Y:S02]  /*4130*/  LEA.HI.X.SX32 R39, R39, R111, 0x1, P6 ;  /* 0x0000006f27277211 */ /* 0x000fe400030f0eff */
[-C--:B------:R-:W-:Y:S02]  /*4140*/  IADD3 R12, P2, PT, R36, R109.reuse, RZ ;  /* 0x0000006d240c7210 */ /* 0x080fe40007f5e0ff */
[----:B------:R-:W-:Y:S01]  /*4150*/  IADD3 R42, P6, PT, R38, R109, RZ ;  /* 0x0000006d262a7210 */ /* 0x000fe20007fde0ff */
[----:B------:R-:W-:Y:S01]  /*4160*/  IMAD R104, R8, UR5, RZ ;  /* 0x0000000508687c24 */ /* 0x000fe2000f8e02ff */
[-C--:B------:R-:W-:Y:S01]  /*4170*/  LEA.HI.X.SX32 R8, R36, R111.reuse, 0x1, P2 ;  /* 0x0000006f24087211 */ /* 0x080fe200010f0eff */
[----:B------:R-:W-:Y:S01]  /*4180*/  IMAD R105, R7, UR5, RZ ;  /* 0x0000000507697c24 */ /* 0x000fe2000f8e02ff */
[----:B------:R-:W-:Y:S02]  /*4190*/  LEA.HI.X.SX32 R38, R38, R111, 0x1, P6 ;  /* 0x0000006f26267211 */ /* 0x000fe400030f0eff */
[----:B------:R-:W-:-:S02]  /*41a0*/  IADD3 R7, P2, PT, R2, R109, RZ ;  /* 0x0000006d02077210 */ /* 0x000fc40007f5e0ff */
[C---:B------:R-:W-:Y:S02]  /*41b0*/  IADD3 R37, P6, PT, R3.reuse, R109, RZ ;  /* 0x0000006d03257210 */ /* 0x040fe40007fde0ff */
[-C--:B------:R-:W-:Y:S02]  /*41c0*/  LEA.HI.X.SX32 R4, R2, R111.reuse, 0x1, P2 ;  /* 0x0000006f02047211 */ /* 0x080fe400010f0eff */
[----:B------:R-:W-:Y:S02]  /*41d0*/  LEA.HI.X.SX32 R34, R3, R111, 0x1, P6 ;  /* 0x0000006f03227211 */ /* 0x000fe400030f0eff */
[-C--:B------:R-:W-:Y:S02]  /*41e0*/  IADD3 R5, P2, PT, R104, R109.reuse, RZ ;  /* 0x0000006d68057210 */ /* 0x080fe40007f5e0ff */
[----:B------:R-:W-:Y:S02]  /*41f0*/  IADD3 R36, P6, PT, R105, R109, RZ ;  /* 0x0000006d69247210 */ /* 0x000fe40007fde0ff */
[----:B------:R-:W-:-:S02]  /*4200*/  SHF.R.U32.HI R2, RZ, 0x1, R33 ;  /* 0x00000001ff027819 */ /* 0x000fc40000011621 */
[-C--:B------:R-:W-:Y:S01]  /*4210*/  LEA.HI.X.SX32 R3, R104, R111.reuse, 0x1, P2 ;  /* 0x0000006f68037211 */ /* 0x080fe200010f0eff */
[----:B------:R-:W-:Y:S01]  /*4220*/  @P0 IMAD.MOV.U32 R104, RZ, RZ, R65 ;  /* 0x000000ffff680224 */ /* 0x000fe200078e0041 */
[----:B------:R-:W-:Y:S02]  /*4230*/  PRMT R177, RZ, 0x7610, R177 ;  /* 0x00007610ffb17816 */ /* 0x000fe400000000b1 */
[----:B------:R-:W-:Y:S01]  /*4240*/  LEA.HI.X.SX32 R33, R105, R111, 0x1, P6 ;  /* 0x0000006f69217211 */ /* 0x000fe200030f0eff */
[----:B------:R-:W-:Y:S01]  /*4250*/  @P0 IMAD.MOV.U32 R105, RZ, RZ, R63 ;  /* 0x000000ffff690224 */ /* 0x000fe200078e003f */
[----:B------:R-:W-:-:S04]  /*4260*/  PRMT R179, RZ, 0x7610, R179 ;  /* 0x00007610ffb37816 */ /* 0x000fc800000000b3 */
[----:B------:R0:W2:Y:S01]  /*4270*/  @P0 LDG.E.U8 R177, desc[UR20][R104.64] ;  /* 0x0000001468b10981 */ /* 0x0000a2000c1e1100 */
[----:B------:R-:W-:Y:S01]  /*4280*/  PRMT R181, RZ, 0x7610, R181 ;  /* 0x00007610ffb57816 */ /* 0x000fe200000000b5 */
[----:B0-----:R-:W-:Y:S02]  /*4290*/  @P0 IMAD.MOV.U32 R104, RZ, RZ, R64 ;  /* 0x000000ffff680224 */ /* 0x001fe400078e0040 */
[----:B------:R-:W-:-:S05]  /*42a0*/  @P0 IMAD.MOV.U32 R105, RZ, RZ, R62 ;  /* 0x000000ffff690224 */ /* 0x000fca00078e003e */
        /* <DEDUP_REMOVED lines=60> */
[----:B------:R0:W4:Y:S01]  /*4670*/  @P0 LDG.E.U8 R174, desc[UR20][R104.64] ;  /* 0x0000001468ae0981 */ /* 0x000122000c1e1100 */
[----:B------:R-:W-:Y:S01]  /*4680*/  PRMT R178, RZ, 0x7610, R178 ;  /* 0x00007610ffb27816 */ /* 0x000fe200000000b2 */
[----:B0-----:R-:W-:Y:S02]  /*4690*/  @P0 IMAD.MOV.U32 R104, RZ, RZ, R31 ;  /* 0x000000ffff680224 */ /* 0x001fe400078e001f */
[----:B------:R-:W-:-:S05]  /*46a0*/  @P0 IMAD.MOV.U32 R105, RZ, RZ, R28 ;  /* 0x000000ffff690224 */ /* 0x000fca00078e001c */
[----:B------:R0:W5:Y:S01]  /*46b0*/  @P0 LDG.E.U8 R176, desc[UR20][R104.64] ;  /* 0x0000001468b00981 */ /* 0x000162000c1e1100 */
[----:B------:R-:W-:Y:S01]  /*46c0*/  PRMT R180, RZ, 0x7610, R180 ;  /* 0x00007610ffb47816 */ /* 0x000fe200000000b4 */
[----:B------:R-:W-:Y:S02]  /*46d0*/  IMAD R108, R6, UR5, RZ ;  /* 0x00000005066c7c24 */ /* 0x000fe4000f8e02ff */
[----:B0-----:R-:W-:Y:S02]  /*46e0*/  @P0 IMAD.MOV.U32 R104, RZ, RZ, R29 ;  /* 0x000000ffff680224 */ /* 0x001fe400078e001d */
[----:B------:R-:W-:-:S05]  /*46f0*/  @P0 IMAD.MOV.U32 R105, RZ, RZ, R27 ;  /* 0x000000ffff690224 */ /* 0x000fca00078e001b */
[----:B------:R0:W5:Y:S01]  /*4700*/  @P0 LDG.E.U8 R178, desc[UR20][R104.64] ;  /* 0x0000001468b20981 */ /* 0x000162000c1e1100 */
[----:B------:R-:W-:Y:S02]  /*4710*/  PRMT R166, RZ, 0x7610, R166 ;  /* 0x00007610ffa67816 */ /* 0x000fe400000000a6 */
[----:B------:R-:W-:Y:S02]  /*4720*/  IADD3 R6, P2, PT, R108, R109, RZ ;  /* 0x0000006d6c067210 */ /* 0x000fe40007f5e0ff */
[----:B------:R-:W-:Y:S01]  /*4730*/  LOP3.LUT P6, RZ, R2, 0x1, RZ, 0xc0, !PT ;  /* 0x0000000102ff7812 */ /* 0x000fe200078cc0ff */
[----:B0-----:R-:W-:Y:S02]  /*4740*/  @P0 IMAD.MOV.U32 R104, RZ, RZ, R30 ;  /* 0x000000ffff680224 */ /* 0x001fe400078e001e */
[----:B------:R-:W-:Y:S01]  /*4750*/  @P0 IMAD.MOV.U32 R105, RZ, RZ, R26 ;  /* 0x000000ffff690224 */ /* 0x000fe200078e001a */
[----:B------:R-:W5:Y:S04]  /*4760*/  @P5 LDG.E.U8 R166, desc[UR20][R106.64] ;  /* 0x000000146aa65981 */ /* 0x000f68000c1e1100 */
[----:B------:R0:W5:Y:S01]  /*4770*/  @P0 LDG.E.U8 R180, desc[UR20][R104.64] ;  /* 0x0000001468b40981 */ /* 0x000162000c1e1100 */
[----:B------:R-:W-:Y:S01]  /*4780*/  LEA.HI.X.SX32 R2, R108, R111, 0x1, P2 ;  /* 0x0000006f6c027211 */ /* 0x000fe200010f0eff */
[----:B0-----:R-:W-:Y:S01]  /*4790*/  IMAD R105, R122, 0x1e, RZ ;  /* 0x0000001e7a697824 */ /* 0x001fe200078e02ff */
[----:B------:R-:W-:-:S04]  /*47a0*/  PRMT R209, RZ, 0x7610, R209 ;  /* 0x00007610ffd17816 */ /* 0x000fc800000000d1 */
[----:B------:R-:W-:Y:S02]  /*47b0*/  SHF.R.S32.HI R107, RZ, 0x1f, R105 ;  /* 0x0000001fff6b7819 */ /* 0x000fe40000011469 */
[----:B------:R-:W-:-:S05]  /*47c0*/  IADD3 R112, P2, PT, R105, R114, RZ ;  /* 0x0000007269707210 */ /* 0x000fca0007f5e0ff */
[----:B------:R-:W-:Y:S01]  /*47d0*/  IMAD.X R113, R107, 0x1, R115, P2 ;  /* 0x000000016b717824 */ /* 0x000fe200010e0673 */
[----:B------:R-:W-:-:S04]  /*47e0*/  PRMT R184, RZ, 0x7610, R184 ;  /* 0x00007610ffb87816 */ /* 0x000fc800000000b8 */
[----:B------:R0:W5:Y:S01]  /*47f0*/  @P6 LDG.E.U8 R209, desc[UR20][R112.64] ;  /* 0x0000001470d16981 */ /* 0x000162000c1e1100 */
[----:B------:R-:W-:Y:S01]  /*4800*/  PRMT R186, RZ, 0x7610, R186 ;  /* 0x00007610ffba7816 */ /* 0x000fe200000000ba */
[----:B0-----:R-:W-:Y:S02]  /*4810*/  @P0 IMAD.MOV.U32 R112, RZ, RZ, R23 ;  /* 0x000000ffff700224 */ /* 0x001fe400078e0017 */
[----:B------:R-:W-:-:S05]  /*4820*/  @P0 IMAD.MOV.U32 R113, RZ, RZ, R21 ;  /* 0x000000ffff710224 */ /* 0x000fca00078e0015 */
        /* <DEDUP_REMOVED lines=22> */
[----:B------:R-:W-:Y:S02]  /*4990*/  IMAD R106, R122, 0x17, RZ ;  /* 0x000000177a6a7824 */ /* 0x000fe400078e02ff */
[----:B0-----:R-:W-:Y:S02]  /*49a0*/  @P0 IMAD.MOV.U32 R112, RZ, RZ, R11 ;  /* 0x000000ffff700224 */ /* 0x001fe400078e000b */
[----:B------:R-:W-:-:S05]  /*49b0*/  @P0 IMAD.MOV.U32 R113, RZ, RZ, R9 ;  /* 0x000000ffff710224 */ /* 0x000fca00078e0009 */
[----:B------:R0:W5:Y:S01]  /*49c0*/  @P0 LDG.E.U8 R196, desc[UR20][R112.64] ;  /* 0x0000001470c40981 */ /* 0x000162000c1e1100 */
[----:B------:R-:W-:Y:S01]  /*49d0*/  PRMT R182, RZ, 0x7610, R182 ;  /* 0x00007610ffb67816 */ /* 0x000fe200000000b6 */
[----:B------:R-:W-:Y:S01]  /*49e0*/  @P0 IMAD.MOV.U32 R110, RZ, RZ, R25 ;  /* 0x000000ffff6e0224 */ /* 0x000fe200078e0019 */
[----:B------:R-:W-:Y:S01]  /*49f0*/  SHF.R.S32.HI R109, RZ, 0x1f, R106 ;  /* 0x0000001fff6d7819 */ /* 0x000fe2000001146a */
[----:B------:R-:W-:Y:S01]  /*4a00*/  @P0 IMAD.MOV.U32 R111, RZ, RZ, R22 ;  /* 0x000000ffff6f0224 */ /* 0x000fe200078e0016 */
[----:B------:R-:W-:Y:S01]  /*4a10*/  IADD3 R116, P2, PT, R106, R114, RZ ;  /* 0x000000726a747210 */ /* 0x000fe20007f5e0ff */
[----:B------:R-:W-:Y:S01]  /*4a20*/  IMAD R108, R122, 0x1f, RZ ;  /* 0x0000001f7a6c7824 */ /* 0x000fe200078e02ff */
[----:B------:R-:W-:Y:S02]  /*4a30*/  PRMT R200, RZ, 0x7610, R200 ;  /* 0x00007610ffc87816 */ /* 0x000fe400000000c8 */
[----:B------:R1:W5:Y:S01]  /*4a40*/  @P0 LDG.E.U8 R182, desc[UR20][R110.64] ;  /* 0x000000146eb60981 */ /* 0x000362000c1e1100 */
[----:B0-----:R-:W-:-:S02]  /*4a50*/  @P0 IMAD.MOV.U32 R112, RZ, RZ, R12 ;  /* 0x000000ffff700224 */ /* 0x001fc400078e000c */
[----:B------:R-:W-:-:S05]  /*4a60*/  @P0 IMAD.MOV.U32 R113, RZ, RZ, R8 ;  /* 0x000000ffff710224 */ /* 0x000fca00078e0008 */
[----:B------:R0:W5:Y:S01]  /*4a70*/  @P0 LDG.E.U8 R198, desc[UR20][R112.64] ;  /* 0x0000001470c60981 */ /* 0x000162000c1e1100 */
[----:B------:R-:W-:Y:S01]  /*4a80*/  IMAD.X R117, R109, 0x1, R115, P2 ;  /* 0x000000016d757824 */ /* 0x000fe200010e0673 */
[----:B-1----:R-:W-:Y:S02]  /*4a90*/  SHF.R.S32.HI R110, RZ, 0x1f, R108 ;  /* 0x0000001fff6e7819 */ /* 0x002fe4000001146c */
[----:B------:R-:W-:Y:S01]  /*4aa0*/  IADD3 R114, P2, PT, R108, R114, RZ ;  /* 0x000000726c727210 */ /* 0x000fe20007f5e0ff */
[----:B0-----:R-:W-:Y:S02]  /*4ab0*/  @P0 IMAD.MOV.U32 R112, RZ, RZ, R7 ;  /* 0x000000ffff700224 */ /* 0x001fe400078e0007 */
[----:B------:R-:W-:Y:S01]  /*4ac0*/  @P0 IMAD.MOV.U32 R113, RZ, RZ, R4 ;  /* 0x000000ffff710224 */ /* 0x000fe200078e0004 */
[----:B------:R-:W-:-:S04]  /*4ad0*/  PRMT R202, RZ, 0x7610, R202 ;  /* 0x00007610ffca7816 */ /* 0x000fc800000000ca */
[----:B------:R0:W5:Y:S01]  /*4ae0*/  @P0 LDG.E.U8 R200, desc[UR20][R112.64] ;  /* 0x0000001470c80981 */ /* 0x000162000c1e1100 */
[----:B------:R-:W-:Y:S01]  /*4af0*/  PRMT R104, RZ, 0x7610, R104 ;  /* 0x00007610ff687816 */ /* 0x000fe20000000068 */
[----:B------:R-:W-:Y:S01]  /*4b00*/  IMAD.X R115, R110, 0x1, R115, P2 ;  /* 0x000000016e737824 */ /* 0x000fe200010e0673 */
[----:B------:R-:W-:Y:S02]  /*4b10*/  PRMT R170, RZ, 0x7610, R170 ;  /* 0x00007610ffaa7816 */ /* 0x000fe400000000aa */
[----:B------:R-:W-:Y:S02]  /*4b20*/  PRMT R204, RZ, 0x7610, R204 ;  /* 0x00007610ffcc7816 */ /* 0x000fe400000000cc */
[----:B------:R-:W5:Y:S01]  /*4b30*/  @P4 LDG.E.U8 R104, desc[UR20][R116.64] ;  /* 0x0000001474684981 */ /* 0x000f62000c1e1100 */
[----:B0-----:R-:W-:-:S03]  /*4b40*/  @P0 IMAD.MOV.U32 R112, RZ, RZ, R5 ;  /* 0x000000ffff700224 */ /* 0x001fc600078e0005 */
[----:B------:R-:W5:Y:S01]  /*4b50*/  @!P3 LDG.E.U8 R170, desc[UR20][R114.64] ;  /* 0x0000001472aab981 */ /* 0x000f62000c1e1100 */
[----:B------:R-:W-:-:S05]  /*4b60*/  @P0 IMAD.MOV.U32 R113, RZ, RZ, R3 ;  /* 0x000000ffff710224 */ /* 0x000fca00078e0003 */
[----:B------:R0:W5:Y:S02]  /*4b70*/  @P0 LDG.E.U8 R202, desc[UR20][R112.64] ;  /* 0x0000001470ca0981 */ /* 0x000164000c1e1100 */
[----:B0-----:R-:W-:Y:S02]  /*4b80*/  @P0 IMAD.MOV.U32 R112, RZ, RZ, R6 ;  /* 0x000000ffff700224 */ /* 0x001fe400078e0006 */
[----:B------:R-:W-:-:S05]  /*4b90*/  @P0 IMAD.MOV.U32 R113, RZ, RZ, R2 ;  /* 0x000000ffff710224 */ /* 0x000fca00078e0002 */
[----:B------:R0:W5:Y:S01]  /*4ba0*/  @P0 LDG.E.U8 R204, desc[UR20][R112.64] ;  /* 0x0000001470cc0981 */ /* 0x000162000c1e1100 */
[----:B------:R-:W-:-:S04]  /*4bb0*/  @!UP1 UIADD3 UR4, UPT, UPT, -UR4, 0x100000, URZ ;  /* 0x0010000004049890 */ /* 0x000fc8000fffe1ff */
[----:B------:R-:W-:Y:S02]  /*4bc0*/  @!UP1 USHF.L.U32 UR5, UR4, 0xb, URZ ;  /* 0x0000000b04059899 */ /* 0x000fe400080006ff */
[----:B------:R-:W-:Y:S01]  /*4bd0*/  @!UP1 USHF.L.U32 UR4, UR4, 0x1, URZ ;  /* 0x0000000104049899 */ /* 0x000fe200080006ff */
[----:B------:R-:W-:Y:S01]  /*4be0*/  VOTEU.ALL UP1, P1 ;  /* 0x0000000000ff7886 */ /* 0x000fe20000820000 */
[C---:B------:R-:W-:Y:S02]  /*4bf0*/  LOP3.LUT R111, R66.reuse, 0x10, RZ, 0x3c, !PT ;  /* 0x00000010426f7812 */ /* 0x040fe400078e3cff */
[C---:B------:R-:W-:Y:S02]  /*4c00*/  LOP3.LUT R114, R66.reuse, 0x40, RZ, 0x3c, !PT ;  /* 0x0000004042727812 */ /* 0x040fe400078e3cff */
[C---:B------:R-:W-:Y:S02]  /*4c10*/  LOP3.LUT R115, R66.reuse, 0x50, RZ, 0x3c, !PT ;  /* 0x0000005042737812 */ /* 0x040fe400078e3cff */
[----:B0-----:R-:W-:-:S02]  /*4c20*/  LOP3.LUT R112, R66, 0x20, RZ, 0x3c, !PT ;  /* 0x0000002042707812 */ /* 0x001fc400078e3cff */
[C---:B------:R-:W-:Y:S02]  /*4c30*/  LOP3.LUT R113, R66.reuse, 0x30, RZ, 0x3c, !PT ;  /* 0x0000003042717812 */ /* 0x040fe400078e3cff */
[----:B------:R0:W1:Y:S01]  /*4c40*/  @!UP1 SYNCS.EXCH.64 URZ, [UR14+0x4008], UR4 ;  /* 0x004008040eff95b2 */ /* 0x0000620008000100 */
[----:B---3--:R0:W-:Y:S01]  /*4c50*/  STS.U8 [R66+UR14], R165 ;  /* 0x000000a542007988 */ /* 0x0081e2000800000e */
[----:B------:R-:W-:-:S03]  /*4c60*/  LOP3.LUT R116, R66, 0x60, RZ, 0x3c, !PT ;  /* 0x0000006042747812 */ /* 0x000fc600078e3cff */
[----:B--2---:R0:W-:Y:S01]  /*4c70*/  STS.U8 [R66+UR14+0x400], R169 ;  /* 0x000400a942007988 */ /* 0x0041e2000800000e */
[----:B------:R-:W-:-:S03]  /*4c80*/  LOP3.LUT R117, R66, 0x70, RZ, 0x3c, !PT ;  /* 0x0000007042757812 */ /* 0x000fc600078e3cff */
[----:B------:R0:W-:Y:S04]  /*4c90*/  STS.U8 [R66+UR14+0x800], R173 ;  /* 0x000800ad42007988 */ /* 0x0001e8000800000e */
[----:B------:R0:W-:Y:S04]  /*4ca0*/  STS.U8 [R66+UR14+0xc00], R175 ;  /* 0x000c00af42007988 */ /* 0x0001e8000800000e */
[----:B----4-:R0:W-:Y:S04]  /*4cb0*/  STS.U8 [R111+UR14+0x80], R150 ;  /* 0x000080966f007988 */ /* 0x0101e8000800000e */
[----:B------:R0:W-:Y:S04]  /*4cc0*/  STS.U8 [R111+UR14+0x480], R146 ;  /* 0x000480926f007988 */ /* 0x0001e8000800000e */
[----:B------:R0:W-:Y:S04]  /*4cd0*/  STS.U8 [R111+UR14+0x880], R154 ;  /* 0x0008809a6f007988 */ /* 0x0001e8000800000e */
[----:B------:R0:W-:Y:S04]  /*4ce0*/  STS.U8 [R111+UR14+0xc80], R158 ;  /* 0x000c809e6f007988 */ /* 0x0001e8000800000e */
[----:B-----5:R0:W-:Y:S04]  /*4cf0*/  STS.U8 [R112+UR14+0x100], R145 ;  /* 0x0001009170007988 */ /* 0x0201e8000800000e */
[----:B------:R0:W-:Y:S04]  /*4d00*/  STS.U8 [R112+UR14+0x500], R149 ;  /* 0x0005009570007988 */ /* 0x0001e8000800000e */
        /* <DEDUP_REMOVED lines=19> */
[----:B------:R0:W-:Y:S01]  /*4e40*/  STS.U8 [R117+UR14+0x780], R120 ;  /* 0x0007807875007988 */ /* 0x0001e2000800000e */
[----:B------:R-:W-:-:S04]  /*4e50*/  LOP3.LUT P0, RZ, R162, UR9, RZ, 0xfc, !PT ;  /* 0x00000009a2ff7c12 */ /* 0x000fc8000f80fcff */
[C---:B------:R-:W-:Y:S02]  /*4e60*/  ISETP.LT.OR P2, PT, R172.reuse, 0x20, P0 ;  /* 0x00000020ac00780c */ /* 0x040fe40000741670 */
[----:B------:R-:W-:Y:S01]  /*4e70*/  ISETP.GE.AND P3, PT, R172, 0x40, PT ;  /* 0x00000040ac00780c */ /* 0x000fe20003f66270 */
        /* <DEDUP_REMOVED lines=34> */
[----:B-1----:R1:W-:Y:S06]  /*50a0*/  MEMBAR.ALL.CTA ;  /* 0x0000000000007992 */ /* 0x0023ec0000008000 */
[----:B-1----:R-:W1:Y:S02]  /*50b0*/  FENCE.VIEW.ASYNC.S ;  /* 0x00000000000073c6 */ /* 0x002e640000000000 */
[----:B-1----:R-:W-:Y:S06]  /*50c0*/  BAR.SYNC.DEFER_BLOCKING 0x0 ;  /* 0x0000000000007b1d */ /* 0x002fec0000010000 */
[----:B------:R-:W-:-:S00]  /*50d0*/  MEMBAR.ALL.CTA ;  /* 0x0000000000007992 */ /* 0x000fc00000008000 */
[----:B------:R-:W-:Y:S06]  /*50e0*/  MEMBAR.ALL.GPU ;  /* 0x0000000000007992 */ /* 0x000fec000000a000 */
[----:B------:R-:W-:-:S00]  /*50f0*/  ERRBAR ;  /* 0x00000000000079ab */ /* 0x000fc00000000000 */
[----:B------:R-:W-:Y:S08]  /*5100*/  CGAERRBAR ;  /* 0x00000000000075ab */ /* 0x000ff00000000000 */
[----:B------:R-:W-:Y:S06]  /*5110*/  UCGABAR_ARV ;  /* 0x00000000000079c7 */ /* 0x000fec0008000000 */
[----:B------:R-:W-:Y:S01]  /*5120*/  UCGABAR_WAIT ;  /* 0x0000000000007dc7 */ /* 0x000fe20008000000 */
[----:B------:R-:W-:Y:S01]  /*5130*/  CCTL.IVALL ;  /* 0x00000000ff00798f */ /* 0x000fe20002000000 */
[----:B0-----:R-:W-:Y:S05]  /*5140*/  @P2 BRA `(.L_x_12) ;  /* 0x0000000000342947 */ /* 0x001fea0003800000 */
[----:B------:R-:W-:Y:S02]  /*5150*/  UIADD3 UR4, UPT, UPT, UR14, 0x1000, URZ ;  /* 0x000010000e047890 */ /* 0x000fe4000fffe0ff */
[----:B------:R-:W-:Y:S02]  /*5160*/  USHF.R.U32.HI UR5, URZ, 0x4, UR14 ;  /* 0x00000004ff057899 */ /* 0x000fe4000801160e */
[----:B------:R-:W-:Y:S02]  /*5170*/  USHF.R.U32.HI UR6, URZ, 0x4, UR4 ;  /* 0x00000004ff067899 */ /* 0x000fe40008011604 */
[----:B------:R-:W-:Y:S02]  /*5180*/  USGXT.U32 UR4, UR5, 0xe ;  /* 0x0000000e0504789a */ /* 0x000fe40008000000 */
[----:B------:R-:W-:Y:S01]  /*5190*/  USGXT.U32 UR6, UR6, 0xe ;  /* 0x0000000e0606789a */ /* 0x000fe20008000000 */
[----:B------:R-:W-:Y:S01]  /*51a0*/  UMOV UR12, 0x0 ;  /* 0x00000000000c7882 */ /* 0x000fe20000000000 */
[----:B------:R-:W-:Y:S01]  /*51b0*/  UMOV UR13, 0x10408490 ;  /* 0x10408490000d7882 */ /* 0x000fe20000000000 */
[----:B------:R-:W-:Y:S01]  /*51c0*/  UMOV UR5, 0x40004040 ;  /* 0x4000404000057882 */ /* 0x000fe20000000000 */
[----:B------:R-:W-:Y:S01]  /*51d0*/  UMOV UR7, 0xc0004010 ;  /* 0xc000401000077882 */ /* 0x000fe20000000000 */
[----:B------:R-:W-:-:S04]  /*51e0*/  UMOV UR9, 0x3 ;  /* 0x0000000300097882 */ /* 0x000fc80000000000 */
[----:B------:R0:W-:Y:S01]  /*51f0*/  UTCQMMA.2CTA gdesc[UR4], gdesc[UR6], tmem[UR15], tmem[UR12], idesc[UR13], !UPT ;  /* 0x00ff0c06040075ea */ /* 0x0001e2000fa0030f */
[----:B------:R0:W-:Y:S01]  /*5200*/  UTCBAR.2CTA.MULTICAST [UR8], URZ, UR9 ;  /* 0x000000ff080073e9 */ /* 0x0001e20008200809 */
[----:B------:R-:W-:Y:S01]  /*5210*/  NOP ;  /* 0x0000000000007918 */ /* 0x000fe20000000000 */
.L_x_12:
[----:B0-----:R-:W-:Y:S01]  /*5220*/  UMOV UR4, URZ ;  /* 0x000000ff00047c82 */ /* 0x001fe20008000000 */
[----:B------:R-:W-:Y:S05]  /*5230*/  @!P3 BRA `(.L_x_13) ;  /* 0x0000001c0078b947 */ /* 0x000fea0003800000 */
[----:B------:R-:W-:Y:S01]  /*5240*/  SHF.R.S32.HI R125, RZ, 0x1f, R172 ;  /* 0x0000001fff7d7819 */ /* 0x000fe200000114ac */
[----:B------:R-:W-:Y:S01]  /*5250*/  IMAD.SHL.U32 R118, R122, 0x20, RZ ;  /* 0x000000207a767824 */ /* 0x000fe200078e00ff */
[----:B------:R-:W-:Y:S01]  /*5260*/  UIADD3 UR5, UPT, UPT, UR14, 0x3000, URZ ;  /* 0x000030000e057890 */ /* 0x000fe2000fffe0ff */
[----:B------:R-:W-:Y:S01]  /*5270*/  IMAD.SHL.U32 R122, R123, 0x20, RZ ;  /* 0x000000207b7a7824 */ /* 0x000fe200078e00ff */
[----:B------:R-:W-:Y:S01]  /*5280*/  LEA.HI R125, R125, R172, RZ, 0x5 ;  /* 0x000000ac7d7d7211 */ /* 0x000fe200078f28ff */
[----:B------:R-:W-:Y:S01]  /*5290*/  UIADD3 UR4, UPT, UPT, UR14, 0x2000, URZ ;  /* 0x000020000e047890 */ /* 0x000fe2000fffe0ff */
[--C-:B------:R-:W-:Y:S01]  /*52a0*/  IADD3 R119, P2, P3, R119, UR16, R118.reuse ;  /* 0x0000001077777c10 */ /* 0x100fe2000fb5e076 */
[----:B------:R-:W-:Y:S01]  /*52b0*/  USHF.R.U32.HI UR5, URZ, 0x4, UR5 ;  /* 0x00000004ff057899 */ /* 0x000fe20008011605 */
[----:B------:R-:W-:Y:S01]  /*52c0*/  SHF.R.S32.HI R125, RZ, 0x5, R125 ;  /* 0x00000005ff7d7819 */ /* 0x000fe2000001147d */
[----:B------:R-:W-:Y:S01]  /*52d0*/  USHF.R.U32.HI UR4, URZ, 0x4, UR4 ;  /* 0x00000004ff047899 */ /* 0x000fe20008011604 */
[----:B------:R-:W-:Y:S01]  /*52e0*/  SHF.R.S32.HI R120, RZ, 0x1f, R118 ;  /* 0x0000001fff787819 */ /* 0x000fe20000011476 */
[----:B------:R-:W-:Y:S01]  /*52f0*/  IMAD.MOV.U32 R104, RZ, RZ, RZ ;  /* 0x000000ffff687224 */ /* 0x000fe200078e00ff */
[----:B------:R-:W-:Y:S01]  /*5300*/  VIMNMX R125, PT, PT, R125, 0x2, !PT ;  /* 0x000000027d7d7848 */ /* 0x000fe20007fe0100 */
[----:B------:R-:W-:Y:S01]  /*5310*/  USGXT.U32 UR12, UR5, 0xe ;  /* 0x0000000e050c789a */ /* 0x000fe20008000000 */
[----:B------:R-:W-:Y:S01]  /*5320*/  IADD3.X R121, PT, PT, R121, UR17, R120, P2, P3 ;  /* 0x0000001179797c10 */ /* 0x000fe200097e6478 */
[----:B------:R-:W0:Y:S01]  /*5330*/  LDCU UR16, c[0x0][0x3a8] ;  /* 0x00007500ff1077ac */ /* 0x000e220008000800 */
[----:B------:R-:W-:Y:S01]  /*5340*/  SHF.R.S32.HI R123, RZ, 0x1f, R122 ;  /* 0x0000001fff7b7819 */ /* 0x000fe2000001147a */
[----:B------:R-:W-:Y:S01]  /*5350*/  VIADD R128, R125, 0xffffffff ;  /* 0xffffffff7d807836 */ /* 0x000fe20000000000 */
[----:B------:R-:W-:Y:S01]  /*5360*/  USGXT.U32 UR6, UR4, 0xe ;  /* 0x0000000e0406789a */ /* 0x000fe20008000000 */
[----:B------:R-:W-:Y:S01]  /*5370*/  UMOV UR11, UR8 ;  /* 0x00000008000b7c82 */ /* 0x000fe20008000000 */
[----:B------:R-:W-:Y:S01]  /*5380*/  UMOV UR13, 0x1 ;  /* 0x00000001000d7882 */ /* 0x000fe20000000000 */
[----:B------:R-:W-:-:S09]  /*5390*/  UMOV UR5, URZ ;  /* 0x000000ff00057c82 */ /* 0x000fd20008000000 */
.L_x_16:
[----:B------:R-:W-:Y:S01]  /*53a0*/  IMAD.U32 R124, R104, -0x80000000, RZ ;  /* 0x80000000687c7824 */ /* 0x000fe200078e00ff */
[----:B0-----:R-:W-:Y:S02]  /*53b0*/  IADD3 R126, P5, PT, R119, UR16, RZ ;  /* 0x00000010777e7c10 */ /* 0x001fe4000ffbe0ff */
[C---:B------:R-:W-:Y:S01]  /*53c0*/  ISETP.GT.AND P3, PT, R71.reuse, 0x1, PT ;  /* 0x000000014700780c */ /* 0x040fe20003f64270 */
[----:B------:R-:W0:Y:S01]  /*53d0*/  SYNCS.PHASECHK.TRANS64.TRYWAIT P4, [UR11], R124 ;  /* 0x0000007cff0075a7 */ /* 0x000e22000808110b */
[----:B------:R-:W-:Y:S01]  /*53e0*/  ISETP.GT.AND P2, PT, R71, 0x2, PT ;  /* 0x000000024700780c */ /* 0x000fe20003f44270 */
[----:B------:R-:W-:Y:S01]  /*53f0*/  IMAD.X R127, R68, 0x1, R121, P5 ;  /* 0x00000001447f7824 */ /* 0x000fe200028e0679 */
[----:B------:R-:W-:Y:S01]  /*5400*/  PRMT R104, RZ, 0x7610, R104 ;  /* 0x00007610ff687816 */ /* 0x000fe20000000068 */
[----:B0-----:R-:W-:Y:S10]  /*5410*/  @!P4 BRA `(.L_x_14) ;  /* 0x000000b000fcc947 */ /* 0x001ff40003800000 */
.L_x_24:
[-C--:B------:R-:W-:Y:S01]  /*5420*/  IADD3 R124, P4, PT, R69, R119.reuse, RZ ;  /* 0x00000077457c7210 */ /* 0x080fe20007f9e0ff */
[----:B------:R0:W2:Y:S01]  /*5430*/  @P3 LDG.E.U8 R104, desc[UR20][R126.64] ;  /* 0x000000147e683981 */ /* 0x0000a2000c1e1100 */
[----:B------:R-:W-:Y:S02]  /*5440*/  PRMT R129, RZ, 0x7610, R129 ;  /* 0x00007610ff817816 */ /* 0x000fe40000000081 */
[C---:B------:R-:W-:Y:S01]  /*5450*/  ISETP.GT.AND P5, PT, R71.reuse, 0x3, PT ;  /* 0x000000034700780c */ /* 0x040fe20003fa4270 */
[----:B------:R-:W-:Y:S01]  /*5460*/  IMAD.X R125, R168, 0x1, R121, P4 ;  /* 0x00000001a87d7824 */ /* 0x000fe200020e0679 */
[----:B------:R-:W-:Y:S02]  /*5470*/  ISETP.GT.AND P4, PT, R71, 0x4, PT ;  /* 0x000000044700780c */ /* 0x000fe40003f84270 */
[----:B------:R-:W-:Y:S02]  /*5480*/  PRMT R130, RZ, 0x7610, R130 ;  /* 0x00007610ff827816 */ /* 0x000fe40000000082 */
[----:B------:R1:W3:Y:S01]  /*5490*/  @P2 LDG.E.U8 R129, desc[UR20][R124.64] ;  /* 0x000000147c812981 */ /* 0x0002e2000c1e1100 */
[----:B0-----:R-:W-:-:S02]  /*54a0*/  IADD3 R126, P3, PT, R70, R119, RZ ;  /* 0x00000077467e7210 */ /* 0x001fc40007f7e0ff */
[----:B------:R-:W-:-:S03]  /*54b0*/  PRMT R133, RZ, 0x7610, R133 ;  /* 0x00007610ff857816 */ /* 0x000fc60000000085 */
[----:B------:R-:W-:Y:S01]  /*54c0*/  IMAD.X R127, R167, 0x1, R121, P3 ;  /* 0x00000001a77f7824 */ /* 0x000fe200018e0679 */
[----:B-1----:R-:W-:-:S04]  /*54d0*/  IADD3 R124, P2, PT, R72, R119, RZ ;  /* 0x00000077487c7210 */ /* 0x002fc80007f5e0ff */
[----:B------:R0:W4:Y:S01]  /*54e0*/  @P5 LDG.E.U8 R130, desc[UR20][R126.64] ;  /* 0x000000147e825981 */ /* 0x000122000c1e1100 */
[C---:B------:R-:W-:Y:S01]  /*54f0*/  ISETP.GT.AND P3, PT, R71.reuse, 0x5, PT ;  /* 0x000000054700780c */ /* 0x040fe20003f64270 */
[----:B------:R-:W-:Y:S01]  /*5500*/  IMAD.X R125, R164, 0x1, R121, P2 ;  /* 0x00000001a47d7824 */ /* 0x000fe200010e0679 */
[----:B------:R-:W-:Y:S02]  /*5510*/  ISETP.GT.AND P2, PT, R71, 0x6, PT ;  /* 0x000000064700780c */ /* 0x000fe40003f44270 */
[----:B------:R-:W-:Y:S02]  /*5520*/  PRMT R134, RZ, 0x7610, R134 ;  /* 0x00007610ff867816 */ /* 0x000fe40000000086 */
[----:B------:R1:W5:Y:S01]  /*5530*/  @P4 LDG.E.U8 R133, desc[UR20][R124.64] ;  /* 0x000000147c854981 */ /* 0x000362000c1e1100 */
[----:B0-----:R-:W-:Y:S02]  /*5540*/  IADD3 R126, P5, PT, R73, R119, RZ ;  /* 0x00000077497e7210 */ /* 0x001fe40007fbe0ff */
[----:B------:R-:W-:-:S03]  /*5550*/  PRMT R137, RZ, 0x7610, R137 ;  /* 0x00007610ff897816 */ /* 0x000fc60000000089 */
[----:B------:R-:W-:Y:S01]  /*5560*/  IMAD.X R127, R163, 0x1, R121, P5 ;  /* 0x00000001a37f7824 */ /* 0x000fe200028e0679 */
[----:B-1----:R-:W-:-:S04]  /*5570*/  IADD3 R124, P6, PT, R74, R119, RZ ;  /* 0x000000774a7c7210 */ /* 0x002fc80007fde0ff */
[----:B------:R0:W2:Y:S01]  /*5580*/  @P3 LDG.E.U8 R134, desc[UR20][R126.64] ;  /* 0x000000147e863981 */ /* 0x0000a2000c1e1100 */
[C---:B------:R-:W-:Y:S01]  /*5590*/  ISETP.GT.AND P4, PT, R71.reuse, 0x7, PT ;  /* 0x000000074700780c */ /* 0x040fe20003f84270 */
[----:B------:R-:W-:Y:S01]  /*55a0*/  IMAD.X R125, R160, 0x1, R121, P6 ;  /* 0x00000001a07d7824 */ /* 0x000fe200030e0679 */
[----:B------:R-:W-:Y:S02]  /*55b0*/  ISETP.GT.AND P3, PT, R71, 0x8, PT ;  /* 0x000000084700780c */ /* 0x000fe40003f64270 */
[----:B------:R-:W-:Y:S02]  /*55c0*/  PRMT R138, RZ, 0x7610, R138 ;  /* 0x00007610ff8a7816 */ /* 0x000fe4000000008a */
[----:B------:R1:W2:Y:S01]  /*55d0*/  @P2 LDG.E.U8 R137, desc[UR20][R124.64] ;  /* 0x000000147c892981 */ /* 0x0002a2000c1e1100 */
        /* <DEDUP_REMOVED lines=75> */
[----:B------:R-:W-:Y:S01]  /*5a90*/  ISETP.GT.AND P3, PT, R71, 0x17, PT ;  /* 0x000000174700780c */ /* 0x000fe20003f64270 */
        /* <DEDUP_REMOVED lines=21> */
[----:B------:R-:W-:-:S04]  /*5bf0*/  ISETP.GT.AND P2, PT, R71, 0x1b, PT ;  /* 0x0000001b4700780c */ /* 0x000fc80003f44270 */
[----:B------:R1:W2:Y:S01]  /*5c00*/  @P3 LDG.E.U8 R175, desc[UR20][R124.64] ;  /* 0x000000147caf3981 */ /* 0x0002a2000c1e1100 */
[-C--:B0-----:R-:W-:Y:S02]  /*5c10*/  IADD3 R126, P5, PT, R98, R119.reuse, RZ ;  /* 0x00000077627e7210 */ /* 0x081fe40007fbe0ff */
[----:B------:R-:W-:Y:S02]  /*5c20*/  PRMT R177, RZ, 0x7610, R177 ;  /* 0x00007610ffb17816 */ /* 0x000fe400000000b1 */
[----:B-1----:R-:W-:Y:S01]  /*5c30*/  IADD3 R124, P6, PT, R100, R119, RZ ;  /* 0x00000077647c7210 */ /* 0x002fe20007fde0ff */
[----:B------:R-:W-:Y:S01]  /*5c40*/  IMAD.X R127, R99, 0x1, R121, P5 ;  /* 0x00000001637f7824 */ /* 0x000fe200028e0679 */
[----:B------:R-:W-:-:S03]  /*5c50*/  PRMT R176, RZ, 0x7610, R176 ;  /* 0x00007610ffb07816 */ /* 0x000fc600000000b0 */
[----:B------:R-:W-:Y:S01]  /*5c60*/  IMAD.X R125, R101, 0x1, R121, P6 ;  /* 0x00000001657d7824 */ /* 0x000fe200030e0679 */
[C---:B------:R-:W-:Y:S02]  /*5c70*/  ISETP.GT.AND P3, PT, R71.reuse, 0x1d, PT ;  /* 0x0000001d4700780c */ /* 0x040fe40003f64270 */
[----:B------:R0:W2:Y:S04]  /*5c80*/  @P2 LDG.E.U8 R176, desc[UR20][R126.64] ;  /* 0x000000147eb02981 */ /* 0x0000a8000c1e1100 */
[----:B------:R1:W2:Y:S01]  /*5c90*/  @P4 LDG.E.U8 R177, desc[UR20][R124.64] ;  /* 0x000000147cb14981 */ /* 0x0002a2000c1e1100 */
[----:B------:R-:W-:Y:S02]  /*5ca0*/  ISETP.GT.AND P2, PT, R71, 0x1e, PT ;  /* 0x0000001e4700780c */ /* 0x000fe40003f44270 */
[----:B0-----:R-:W-:-:S02]  /*5cb0*/  IADD3 R126, P5, PT, R102, R119, RZ ;  /* 0x00000077667e7210 */ /* 0x001fc40007fbe0ff */
[----:B-1----:R-:W-:-:S03]  /*5cc0*/  IADD3 R124, P4, PT, R105, R119, RZ ;  /* 0x00000077697c7210 */ /* 0x002fc60007f9e0ff */
[--C-:B------:R-:W-:Y:S01]  /*5cd0*/  IMAD.X R127, R103, 0x1, R121.reuse, P5 ;  /* 0x00000001677f7824 */ /* 0x100fe200028e0679 */
[----:B------:R-:W-:Y:S01]  /*5ce0*/  PRMT R178, RZ, 0x7610, R178 ;  /* 0x00007610ffb27816 */ /* 0x000fe200000000b2 */
[----:B------:R-:W-:Y:S01]  /*5cf0*/  IMAD.X R125, R107, 0x1, R121, P4 ;  /* 0x000000016b7d7824 */ /* 0x000fe200020e0679 */
[C---:B------:R-:W-:Y:S02]  /*5d00*/  ISETP.GT.AND P4, PT, R71.reuse, RZ, PT ;  /* 0x000000ff4700720c */ /* 0x040fe40003f84270 */
[----:B------:R-:W-:Y:S02]  /*5d10*/  ISETP.GT.AND P5, PT, R71, 0x1f, PT ;  /* 0x0000001f4700780c */ /* 0x000fe40003fa4270 */
[----:B------:R0:W2:Y:S01]  /*5d20*/  @P3 LDG.E.U8 R178, desc[UR20][R126.64] ;  /* 0x000000147eb23981 */ /* 0x0000a2000c1e1100 */
[----:B------:R-:W-:Y:S02]  /*5d30*/  PRMT R179, RZ, 0x7610, R179 ;  /* 0x00007610ffb37816 */ /* 0x000fe400000000b3 */
[----:B------:R-:W-:-:S02]  /*5d40*/  PRMT R180, RZ, 0x7610, R180 ;  /* 0x00007610ffb47816 */ /* 0x000fc400000000b4 */
[----:B------:R-:W-:Y:S02]  /*5d50*/  PRMT R181, RZ, 0x7610, R181 ;  /* 0x00007610ffb57816 */ /* 0x000fe400000000b5 */
[----:B------:R1:W2:Y:S01]  /*5d60*/  @P2 LDG.E.U8 R179, desc[UR20][R124.64] ;  /* 0x000000147cb32981 */ /* 0x0002a2000c1e1100 */
[----:B0-----:R-:W-:-:S05]  /*5d70*/  IADD3 R126, P3, PT, R108, R119, RZ ;  /* 0x000000776c7e7210 */ /* 0x001fca0007f7e0ff */
[----:B------:R-:W-:Y:S02]  /*5d80*/  IMAD.X R127, R110, 0x1, R121, P3 ;  /* 0x000000016e7f7824 */ /* 0x000fe400018e0679 */
[----:B-1----:R-:W-:Y:S02]  /*5d90*/  @P4 IMAD.MOV.U32 R124, RZ, RZ, R119 ;  /* 0x000000ffff7c4224 */ /* 0x002fe400078e0077 */
[----:B------:R-:W-:Y:S01]  /*5da0*/  @P4 IMAD.MOV.U32 R125, RZ, RZ, R121 ;  /* 0x000000ffff7d4224 */ /* 0x000fe200078e0079 */
[----:B------:R-:W2:Y:S04]  /*5db0*/  @P5 LDG.E.U8 R180, desc[UR20][R126.64] ;  /* 0x000000147eb45981 */ /* 0x000ea8000c1e1100 */
[----:B------:R0:W2:Y:S01]  /*5dc0*/  @P4 LDG.E.U8 R181, desc[UR20][R124.64] ;  /* 0x000000147cb54981 */ /* 0x0000a2000c1e1100 */
[----:B------:R-:W-:Y:S01]  /*5dd0*/  BAR.SYNC.DEFER_BLOCKING 0x0 ;  /* 0x0000000000007b1d */ /* 0x000fe20000010000 */
[----:B------:R-:W-:-:S02]  /*5de0*/  ISETP.GE.AND P3, PT, R171, R71, PT ;  /* 0x00000047ab00720c */ /* 0x000fc40003f66270 */
[C---:B------:R-:W-:Y:S02]  /*5df0*/  IADD3 R65, P6, PT, R122.reuse, R65, RZ ;  /* 0x000000417a417210 */ /* 0x040fe40007fde0ff */
[----:B------:R-:W-:-:S03]  /*5e00*/  IADD3 R64, P2, PT, R122, R64, RZ ;  /* 0x000000407a407210 */ /* 0x000fc60007f5e0ff */
[C---:B------:R-:W-:Y:S01]  /*5e10*/  IMAD.X R63, R123.reuse, 0x1, R63, P6 ;  /* 0x000000017b3f7824 */ /* 0x040fe200030e063f */
[----:B------:R-:W-:Y:S01]  /*5e20*/  PRMT R185, RZ, 0x7610, R185 ;  /* 0x00007610ffb97816 */ /* 0x000fe200000000b9 */
[----:B------:R-:W-:Y:S01]  /*5e30*/  IMAD.X R62, R123, 0x1, R62, P2 ;  /* 0x000000017b3e7824 */ /* 0x000fe200010e063e */
[----:B------:R-:W-:-:S03]  /*5e40*/  IADD3 R61, P5, PT, R122, R61, RZ ;  /* 0x0000003d7a3d7210 */ /* 0x000fc60007fbe0ff */
[----:B0-----:R-:W-:Y:S02]  /*5e50*/  @!P3 IMAD.MOV.U32 R124, RZ, RZ, R65 ;  /* 0x000000ffff7cb224 */ /* 0x001fe400078e0041 */
[----:B------:R-:W-:Y:S01]  /*5e60*/  @!P3 IMAD.MOV.U32 R125, RZ, RZ, R63 ;  /* 0x000000ffff7db224 */ /* 0x000fe200078e003f */
[----:B------:R-:W-:Y:S01]  /*5e70*/  PRMT R183, RZ, 0x7610, R183 ;  /* 0x00007610ffb77816 */ /* 0x000fe200000000b7 */
[C---:B------:R-:W-:Y:S01]  /*5e80*/  IMAD.X R58, R123.reuse, 0x1, R58, P5 ;  /* 0x000000017b3a7824 */ /* 0x040fe200028e063a */
[----:B------:R-:W-:Y:S02]  /*5e90*/  IADD3 R59, P4, PT, R122, R59, RZ ;  /* 0x0000003b7a3b7210 */ /* 0x000fe40007f9e0ff */
[----:B------:R0:W2:Y:S01]  /*5ea0*/  @!P3 LDG.E.U8 R185, desc[UR20][R124.64] ;  /* 0x000000147cb9b981 */ /* 0x0000a2000c1e1100 */
[----:B------:R-:W-:Y:S02]  /*5eb0*/  PRMT R189, RZ, 0x7610, R189 ;  /* 0x00007610ffbd7816 */ /* 0x000fe400000000bd */
[----:B------:R-:W-:-:S02]  /*5ec0*/  IMAD.X R57, R123, 0x1, R57, P4 ;  /* 0x000000017b397824 */ /* 0x000fc400020e0639 */
[----:B0-----:R-:W-:Y:S02]  /*5ed0*/  @!P3 IMAD.MOV.U32 R124, RZ, RZ, R64 ;  /* 0x000000ffff7cb224 */ /* 0x001fe400078e0040 */
[----:B------:R-:W-:Y:S01]  /*5ee0*/  @!P3 IMAD.MOV.U32 R125, RZ, RZ, R62 ;  /* 0x000000ffff7db224 */ /* 0x000fe200078e003e */
[----:B------:R-:W-:-:S04]  /*5ef0*/  IADD3 R60, P2, PT, R122, R60, RZ ;  /* 0x0000003c7a3c7210 */ /* 0x000fc80007f5e0ff */
[----:B------:R0:W2:Y:S01]  /*5f00*/  @!P3 LDG.E.U8 R183, desc[UR20][R124.64] ;  /* 0x000000147cb7b981 */ /* 0x0000a2000c1e1100 */
[----:B------:R-:W-:Y:S01]  /*5f10*/  PRMT R187, RZ, 0x7610, R187 ;  /* 0x00007610ffbb7816 */ /* 0x000fe200000000bb */
[----:B------:R-:W-:Y:S02]  /*5f20*/  IMAD.X R56, R123, 0x1, R56, P2 ;  /* 0x000000017b387824 */ /* 0x000fe400010e0638 */
        /* <DEDUP_REMOVED lines=75> */
[----:B------:R0:W3:Y:S01]  /*63e0*/  @!P3 LDG.E.U8 R209, desc[UR20][R124.64] ;  /* 0x000000147cd1b981 */ /* 0x0000e2000c1e1100 */
        /* <DEDUP_REMOVED lines=11> */
[----:B------:R0:W4:Y:S01]  /*64a0*/  @!P3 LDG.E.U8 R126, desc[UR20][R124.64] ;  /* 0x000000147c7eb981 */ /* 0x000122000c1e1100 */
[----:B------:R-:W-:Y:S01]  /*64b0*/  PRMT R184, RZ, 0x7610, R184 ;  /* 0x00007610ffb87816 */ /* 0x000fe200000000b8 */
[----:B------:R-:W-:Y:S02]  /*64c0*/  IMAD.X R26, R123, 0x1, R26, P2 ;  /* 0x000000017b1a7824 */ /* 0x000fe400010e061a */
[----:B0-----:R-:W-:Y:S02]  /*64d0*/  @!P3 IMAD.MOV.U32 R124, RZ, RZ, R31 ;  /* 0x000000ffff7cb224 */ /* 0x001fe400078e001f */
[----:B------:R-:W-:Y:S01]  /*64e0*/  @!P3 IMAD.MOV.U32 R125, RZ, RZ, R28 ;  /* 0x000000ffff7db224 */ /* 0x000fe200078e001c */
[----:B------:R-:W-:-:S04]  /*64f0*/  IADD3 R25, P5, PT, R122, R25, RZ ;  /* 0x000000197a197210 */ /* 0x000fc80007fbe0ff */
[----:B------:R0:W5:Y:S01]  /*6500*/  @!P3 LDG.E.U8 R182, desc[UR20][R124.64] ;  /* 0x000000147cb6b981 */ /* 0x000162000c1e1100 */
        /* <DEDUP_REMOVED lines=69> */
[----:B------:R-:W-:-:S05]  /*6960*/  @!P3 IMAD.MOV.U32 R125, RZ, RZ, R4 ;  /* 0x000000ffff7db224 */ /* 0x000fca00078e0004 */
[----:B------:R0:W5:Y:S01]  /*6970*/  @!P3 LDG.E.U8 R206, desc[UR20][R124.64] ;  /* 0x000000147cceb981 */ /* 0x000162000c1e1100 */
[----:B------:R-:W-:Y:S01]  /*6980*/  PRMT R210, RZ, 0x7610, R210 ;  /* 0x00007610ffd27816 */ /* 0x000fe200000000d2 */
[----:B0-----:R-:W-:Y:S02]  /*6990*/  @!P3 IMAD.MOV.U32 R124, RZ, RZ, R5 ;  /* 0x000000ffff7cb224 */ /* 0x001fe400078e0005 */
[----:B------:R-:W-:-:S05]  /*69a0*/  @!P3 IMAD.MOV.U32 R125, RZ, RZ, R3 ;  /* 0x000000ffff7db224 */ /* 0x000fca00078e0003 */
[----:B------:R0:W5:Y:S02]  /*69b0*/  @!P3 LDG.E.U8 R208, desc[UR20][R124.64] ;  /* 0x000000147cd0b981 */ /* 0x000164000c1e1100 */
[----:B0-----:R-:W-:Y:S02]  /*69c0*/  @!P3 IMAD.MOV.U32 R124, RZ, RZ, R6 ;  /* 0x000000ffff7cb224 */ /* 0x001fe400078e0006 */
[----:B------:R-:W-:-:S05]  /*69d0*/  @!P3 IMAD.MOV.U32 R125, RZ, RZ, R2 ;  /* 0x000000ffff7db224 */ /* 0x000fca00078e0002 */
[----:B------:R-:W5:Y:S04]  /*69e0*/  @!P3 LDG.E.U8 R210, desc[UR20][R124.64] ;  /* 0x000000147cd2b981 */ /* 0x000f68000c1e1100 */
[----:B--2---:R0:W-:Y:S04]  /*69f0*/  STS.U8 [R66+UR14+0x2000], R181 ;  /* 0x002000b542007988 */ /* 0x0041e8000800000e */
[----:B------:R0:W-:Y:S04]  /*6a00*/  STS.U8 [R66+UR14+0x2400], R141 ;  /* 0x0024008d42007988 */ /* 0x0001e8000800000e */
[----:B------:R0:W-:Y:S04]  /*6a10*/  STS.U8 [R66+UR14+0x2800], R157 ;  /* 0x0028009d42007988 */ /* 0x0001e8000800000e */
[----:B------:R0:W-:Y:S04]  /*6a20*/  STS.U8 [R66+UR14+0x2c00], R173 ;  /* 0x002c00ad42007988 */ /* 0x0001e8000800000e */
[----:B------:R0:W-:Y:S04]  /*6a30*/  STS.U8 [R111+UR14+0x2080], R104 ;  /* 0x002080686f007988 */ /* 0x0001e8000800000e */
[----:B------:R0:W-:Y:S04]  /*6a40*/  STS.U8 [R111+UR14+0x2480], R142 ;  /* 0x0024808e6f007988 */ /* 0x0001e8000800000e */
[----:B------:R0:W-:Y:S04]  /*6a50*/  STS.U8 [R111+UR14+0x2880], R158 ;  /* 0x0028809e6f007988 */ /* 0x0001e8000800000e */
[----:B------:R0:W-:Y:S04]  /*6a60*/  STS.U8 [R111+UR14+0x2c80], R174 ;  /* 0x002c80ae6f007988 */ /* 0x0001e8000800000e */
[----:B---3--:R0:W-:Y:S04]  /*6a70*/  STS.U8 [R112+UR14+0x2100], R129 ;  /* 0x0021008170007988 */ /* 0x0081e8000800000e */
[----:B------:R0:W-:Y:S04]  /*6a80*/  STS.U8 [R112+UR14+0x2500], R145 ;  /* 0x0025009170007988 */ /* 0x0001e8000800000e */
        /* <DEDUP_REMOVED lines=54> */
[----:B------:R1:W-:Y:S06]  /*6df0*/  MEMBAR.ALL.CTA ;  /* 0x0000000000007992 */ /* 0x0003ec0000008000 */
[----:B-1----:R-:W1:Y:S02]  /*6e00*/  FENCE.VIEW.ASYNC.S ;  /* 0x00000000000073c6 */ /* 0x002e640000000000 */
[----:B-1----:R-:W-:Y:S01]  /*6e10*/  BAR.SYNC.DEFER_BLOCKING 0x0 ;  /* 0x0000000000007b1d */ /* 0x002fe20000010000 */
[----:B------:R-:W-:-:S04]  /*6e20*/  ULEA UR11, UR13, UR14, 0x3 ;  /* 0x0000000e0d0b7291 */ /* 0x000fc8000f8e18ff */
[----:B------:R-:W-:Y:S01]  /*6e30*/  UIADD3 UR11, UPT, UPT, UR11, 0x4000, URZ ;  /* 0x000040000b0b7890 */ /* 0x000fe2000fffe0ff */
[----:B------:R-:W-:Y:S01]  /*6e40*/  UMOV UR4, UR5 ;  /* 0x0000000500047c82 */ /* 0x000fe20008000000 */
        /* <DEDUP_REMOVED lines=8> */
[----:B------:R-:W-:Y:S01]  /*6ed0*/  UMOV UR7, 0x40004040 ;  /* 0x4000404000077882 */ /* 0x000fe20000000000 */
[----:B------:R-:W-:Y:S01]  /*6ee0*/  UMOV UR8, UR12 ;  /* 0x0000000c00087c82 */ /* 0x000fe20008000000 */
[----:B------:R-:W-:Y:S01]  /*6ef0*/  UMOV UR9, 0xc0004010 ;  /* 0xc000401000097882 */ /* 0x000fe20000000000 */
[----:B------:R-:W-:Y:S01]  /*6f00*/  UMOV UR18, 0x0 ;  /* 0x0000000000127882 */ /* 0x000fe20000000000 */
[----:B------:R-:W-:Y:S01]  /*6f10*/  UMOV UR19, 0x10408490 ;  /* 0x1040849000137882 */ /* 0x000fe20000000000 */
[----:B------:R-:W-:Y:S01]  /*6f20*/  UMOV UR5, 0x3 ;  /* 0x0000000300057882 */ /* 0x000fe20000000000 */
[----:B------:R0:W-:Y:S01]  /*6f30*/  UTCQMMA.2CTA gdesc[UR6], gdesc[UR8], tmem[UR15], tmem[UR18], idesc[UR19], UPT ;  /* 0x00ff1208060075ea */ /* 0x0001e2000ba0030f */
[----:B------:R0:W-:Y:S01]  /*6f40*/  UTCBAR.2CTA.MULTICAST [UR11], URZ, UR5 ;  /* 0x000000ff0b0073e9 */ /* 0x0001e20008200805 */
[----:B------:R-:W-:Y:S02]  /*6f50*/  NOP ;  /* 0x0000000000007918 */ /* 0x000fe40000000000 */
.L_x_15:
[----:B------:R-:W-:Y:S01]  /*6f60*/  VIADD R128, R128, 0xffffffff ;  /* 0xffffffff80807836 */ /* 0x000fe20000000000 */
[----:B------:R-:W-:Y:S01]  /*6f70*/  UIADD3 UR13, UPT, UPT, UR13, 0x1, URZ ;  /* 0x000000010d0d7890 */ /* 0x000fe2000fffe0ff */
[----:B------:R-:W-:Y:S01]  /*6f80*/  IADD3 R119, P3, PT, R118, R119, RZ ;  /* 0x0000007776777210 */ /* 0x000fe20007f7e0ff */
[----:B------:R-:W-:Y:S02]  /*6f90*/  IMAD.U32 R104, RZ, RZ, UR4 ;  /* 0x00000004ff687e24 */ /* 0x000fe4000f8e00ff */
[----:B------:R-:W-:Y:S01]  /*6fa0*/  ISETP.NE.U32.AND P2, PT, R128, RZ, PT ;  /* 0x000000ff8000720c */ /* 0x000fe20003f45070 */
[----:B------:R-:W-:Y:S01]  /*6fb0*/  UISETP.GT.AND UP1, UPT, UR13, 0x1, UPT ;  /* 0x000000010d00788c */ /* 0x000fe2000bf24270 */
[----:B------:R-:W-:Y:S02]  /*6fc0*/  VIADD R71, R71, 0xffffffe0 ;  /* 0xffffffe047477836 */ /* 0x000fe40000000000 */
[----:B------:R-:W-:Y:S01]  /*6fd0*/  IMAD.X R121, R120, 0x1, R121, P3 ;  /* 0x0000000178797824 */ /* 0x000fe200018e0679 */
[----:B0-----:R-:W-:-:S02]  /*6fe0*/  USEL UR5, URZ, 0x1, !UP1 ;  /* 0x00000001ff057887 */ /* 0x001fc4000c800000 */
[----:B------:R-:W-:Y:S02]  /*6ff0*/  USEL UR13, UR13, URZ, !UP1 ;  /* 0x000000ff0d0d7287 */ /* 0x000fe4000c800000 */
[----:B------:R-:W-:-:S04]  /*7000*/  ULOP3.LUT UR5, UR4, UR5, URZ, 0x3c, !UPT ;  /* 0x0000000504057292 */ /* 0x000fc8000f8e3cff */
[----:B------:R-:W-:Y:S08]  /*7010*/  @P2 BRA `(.L_x_16) ;  /* 0xffffffe000e02947 */ /* 0x000ff0000383ffff */
.L_x_13:
[----:B------:R-:W0:Y:S01]  /*7020*/  LDCU UR5, c[0x0][0x3b8] ;  /* 0x00007700ff0577ac */ /* 0x000e220008000800 */
[----:B------:R-:W-:Y:S01]  /*7030*/  VIADD R2, R0, 0x1 ;  /* 0x0000000100027836 */ /* 0x000fe20000000000 */
[----:B------:R-:W-:Y:S01]  /*7040*/  ISETP.GE.AND P4, PT, R172, 0x20, PT ;  /* 0x00000020ac00780c */ /* 0x000fe20003f86270 */
[C---:B------:R-:W-:Y:S01]  /*7050*/  VIADD R10, R0.reuse, 0x2 ;  /* 0x00000002000a7836 */ /* 0x040fe20000000000 */
[----:B------:R-:W1:Y:S01]  /*7060*/  LDCU.128 UR16, c[0x0][0x390] ;  /* 0x00007200ff1077ac */ /* 0x000e620008000c00 */
[C---:B------:R-:W-:Y:S01]  /*7070*/  VIADD R9, R0.reuse, 0x3 ;  /* 0x0000000300097836 */ /* 0x040fe20000000000 */
[----:B------:R-:W2:Y:S01]  /*7080*/  LDCU UR7, c[0x0][0x39c] ;  /* 0x00007380ff0777ac */ /* 0x000ea20008000800 */
[----:B------:R-:W3:Y:S01]  /*7090*/  LDCU UR6, c[0x0][0x3b4] ;  /* 0x00007680ff0677ac */ /* 0x000ee20008000800 */
[----:B------:R-:W4:Y:S01]  /*70a0*/  LDCU UR8, c[0x0][0x39c] ;  /* 0x00007380ff0877ac */ /* 0x000f220008000800 */
[----:B0-----:R-:W-:Y:S01]  /*70b0*/  IMAD R4, R0, UR5, RZ ;  /* 0x0000000500047c24 */ /* 0x001fe2000f8e02ff */
[----:B------:R-:W0:Y:S03]  /*70c0*/  LDCU UR9, c[0x0][0x39c] ;  /* 0x00007380ff0977ac */ /* 0x000e260008000800 */
[----:B------:R-:W-:Y:S01]  /*70d0*/  VIADD R5, R4, UR5 ;  /* 0x0000000504057c36 */ /* 0x000fe20008000000 */
[----:B-1----:R-:W-:-:S03]  /*70e0*/  ISETP.GE.AND P0, PT, R67, UR18, PT ;  /* 0x0000001243007c0c */ /* 0x002fc6000bf06270 */
[----:B------:R-:W-:Y:S01]  /*70f0*/  VIADD R6, R5, UR5 ;  /* 0x0000000505067c36 */ /* 0x000fe20008000000 */
[----:B--2---:R-:W-:-:S03]  /*7100*/  ISETP.LT.AND P6, PT, R2, UR7, !P0 ;  /* 0x0000000702007c0c */ /* 0x004fc6000c7c1270 */
[----:B------:R-:W-:Y:S02]  /*7110*/  VIADD R7, R6, UR5 ;  /* 0x0000000506077c36 */ /* 0x000fe40008000000 */
[----:B---3--:R-:W-:Y:S01]  /*7120*/  IMAD R2, R67, UR6, RZ ;  /* 0x0000000643027c24 */ /* 0x008fe2000f8e02ff */
[----:B------:R-:W1:Y:S01]  /*7130*/  LDCU UR6, c[0x0][0x39c] ;  /* 0x00007380ff0677ac */ /* 0x000e620008000800 */
[----:B------:R-:W-:Y:S01]  /*7140*/  VIADD R8, R7, UR5 ;  /* 0x0000000507087c36 */ /* 0x000fe20008000000 */
[----:B----4-:R-:W-:Y:S02]  /*7150*/  ISETP.LT.AND P3, PT, R10, UR8, !P0 ;  /* 0x000000080a007c0c */ /* 0x010fe4000c761270 */
[----:B------:R-:W-:Y:S01]  /*7160*/  IADD3 R3, P2, PT, R2, UR16, RZ ;  /* 0x0000001002037c10 */ /* 0x000fe2000ff5e0ff */
[----:B------:R-:W-:Y:S01]  /*7170*/  VIADD R68, R8, UR5 ;  /* 0x0000000508447c36 */ /* 0x000fe20008000000 */
[----:B0-----:R-:W-:Y:S01]  /*7180*/  ISETP.LT.AND P5, PT, R9, UR9, !P0 ;  /* 0x0000000909007c0c */ /* 0x001fe2000c7a1270 */
[----:B------:R-:W-:Y:S01]  /*7190*/  VIADD R9, R0, 0x4 ;  /* 0x0000000400097836 */ /* 0x000fe20000000000 */
[----:B------:R-:W-:Y:S01]  /*71a0*/  LEA.HI.X.SX32 R2, R2, UR17, 0x1, P2 ;  /* 0x0000001102027c11 */ /* 0x000fe200090f0eff */
[----:B------:R-:W-:Y:S01]  /*71b0*/  VIADD R69, R68, UR5 ;  /* 0x0000000544457c36 */ /* 0x000fe20008000000 */
[----:B------:R-:W-:-:S03]  /*71c0*/  IADD3 R246, P2, PT, R4, R3, RZ ;  /* 0x0000000304f67210 */ /* 0x000fc60007f5e0ff */
[----:B------:R-:W-:-:S04]  /*71d0*/  VIADD R70, R69, UR5 ;  /* 0x0000000545467c36 */ /* 0x000fc80008000000 */
[----:B------:R-:W-:-:S04]  /*71e0*/  VIADD R71, R70, UR5 ;  /* 0x0000000546477c36 */ /* 0x000fc80008000000 */
[----:B------:R-:W-:-:S04]  /*71f0*/  VIADD R72, R71, UR5 ;  /* 0x0000000547487c36 */ /* 0x000fc80008000000 */
[----:B------:R-:W-:-:S04]  /*7200*/  VIADD R73, R72, UR5 ;  /* 0x0000000548497c36 */ /* 0x000fc80008000000 */
[----:B------:R-:W-:-:S04]  /*7210*/  VIADD R74, R73, UR5 ;  /* 0x00000005494a7c36 */ /* 0x000fc80008000000 */
[----:B------:R-:W-:-:S04]  /*7220*/  VIADD R75, R74, UR5 ;  /* 0x000000054a4b7c36 */ /* 0x000fc80008000000 */
[----:B------:R-:W-:-:S04]  /*7230*/  VIADD R76, R75, UR5 ;  /* 0x000000054b4c7c36 */ /* 0x000fc80008000000 */
[----:B------:R-:W-:-:S04]  /*7240*/  VIADD R77, R76, UR5 ;  /* 0x000000054c4d7c36 */ /* 0x000fc80008000000 */
[----:B------:R-:W-:Y:S01]  /*7250*/  VIADD R78, R77, UR5 ;  /* 0x000000054d4e7c36 */ /* 0x000fe20008000000 */
[----:B-1----:R-:W-:Y:S06]  /*7260*/  @!P4 BRA `(.L_x_17) ;  /* 0x000000000010c947 */ /* 0x002fec0003800000 */
[----:B------:R-:W-:-:S06]  /*7270*/  USHF.L.U32 UR4, UR4, 0x1f, URZ ;  /* 0x0000001f04047899 */ /* 0x000fcc00080006ff */
[----:B------:R-:W-:-:S04]  /*7280*/  IMAD.U32 R10, RZ, RZ, UR4 ;  /* 0x00000004ff0a7e24 */ /* 0x000fc8000f8e00ff */
[----:B------:R-:W0:Y:S02]  /*7290*/  SYNCS.PHASECHK.TRANS64.TRYWAIT P4, [UR11], R10 ;  /* 0x0000000aff0075a7 */ /* 0x000e24000808110b */
[----:B0-----:R-:W-:Y:S05]  /*72a0*/  @!P4 BRA `(.L_x_18) ;  /* 0x000000940064c947 */ /* 0x001fea0003800000 */
.L_x_17:
[----:B------:R-:W-:Y:S01]  /*72b0*/  BAR.SYNC.DEFER_BLOCKING 0x0 ;  /* 0x0000000000007b1d */ /* 0x000fe20000010000 */
[CC--:B------:R-:W-:Y:S01]  /*72c0*/  IADD3 R88, P4, PT, R5.reuse, R3.reuse, RZ ;  /* 0x0000000305587210 */ /* 0x0c0fe20007f9e0ff */
[----:B------:R-:W-:Y:S01]  /*72d0*/  VIADD R79, R78, UR5 ;  /* 0x000000054e4f7c36 */ /* 0x000fe20008000000 */
[-C--:B------:R-:W-:Y:S01]  /*72e0*/  LEA.HI.X.SX32 R247, R4, R2.reuse, 0x1, P2 ;  /* 0x0000000204f77211 */ /* 0x080fe200010f0eff */
[----:B------:R-:W-:Y:S01]  /*72f0*/  VIADD R86, R0, 0x5 ;  /* 0x0000000500567836 */ /* 0x000fe20000000000 */
[-C--:B------:R-:W-:Y:S01]  /*7300*/  LEA.HI.X.SX32 R89, R5, R2.reuse, 0x1, P4 ;  /* 0x0000000205597211 */ /* 0x080fe200020f0eff */
[----:B------:R-:W-:Y:S01]  /*7310*/  VIADD R80, R79, UR5 ;  /* 0x000000054f507c36 */ /* 0x000fe20008000000 */
[-C--:B------:R-:W-:Y:S01]  /*7320*/  IADD3 R10, P4, PT, R6, R3.reuse, RZ ;  /* 0x00000003060a7210 */ /* 0x080fe20007f9e0ff */
[----:B------:R-:W0:Y:S01]  /*7330*/  LDCU UR4, c[0x0][0x39c] ;  /* 0x00007380ff0477ac */ /* 0x000e220008000800 */
[----:B------:R-:W-:Y:S01]  /*7340*/  ISETP.LT.AND P2, PT, R9, UR6, !P0 ;  /* 0x0000000609007c0c */ /* 0x000fe2000c741270 */
[----:B------:R-:W-:Y:S01]  /*7350*/  VIADD R81, R80, UR5 ;  /* 0x0000000550517c36 */ /* 0x000fe20008000000 */
[-C--:B------:R-:W-:Y:S01]  /*7360*/  LEA.HI.X.SX32 R11, R6, R2.reuse, 0x1, P4 ;  /* 0x00000002060b7211 */ /* 0x080fe200020f0eff */
[----:B------:R-:W1:Y:S01]  /*7370*/  LDCU UR6, c[0x0][0x39c] ;  /* 0x00007380ff0677ac */ /* 0x000e620008000800 */
[CC--:B------:R-:W-:Y:S01]  /*7380*/  IADD3 R4, P4, PT, R8.reuse, R3.reuse, RZ ;  /* 0x0000000308047210 */ /* 0x0c0fe20007f9e0ff */
[----:B------:R-:W-:Y:S01]  /*7390*/  VIADD R82, R81, UR5 ;  /* 0x0000000551527c36 */ /* 0x000fe20008000000 */
[----:B------:R-:W-:Y:S01]  /*73a0*/  P2R R87, PR, RZ, 0x20 ;  /* 0x00000020ff577803 */ /* 0x000fe20000000000 */
[----:B------:R2:W-:Y:S01]  /*73b0*/  STL.64 [R1+0x100], R10 ;  /* 0x0001000a01007387 */ /* 0x0005e20000100a00 */
[-C--:B------:R-:W-:Y:S01]  /*73c0*/  LEA.HI.X.SX32 R5, R8, R2.reuse, 0x1, P4 ;  /* 0x0000000208057211 */ /* 0x080fe200020f0eff */
[----:B------:R-:W-:Y:S01]  /*73d0*/  VIADD R83, R82, UR5 ;  /* 0x0000000552537c36 */ /* 0x000fe20008000000 */
[C---:B------:R-:W-:Y:S01]  /*73e0*/  IADD3 R92, P4, PT, R68.reuse, R3, RZ ;  /* 0x00000003445c7210 */ /* 0x040fe20007f9e0ff */
[----:B------:R-:W3:Y:S02]  /*73f0*/  LDCU UR7, c[0x0][0x39c] ;  /* 0x00007380ff0777ac */ /* 0x000ee40008000800 */
[----:B------:R-:W-:Y:S01]  /*7400*/  VIADD R84, R83, UR5 ;  /* 0x0000000553547c36 */ /* 0x000fe20008000000 */
[----:B------:R-:W-:Y:S01]  /*7410*/  LEA.HI.X.SX32 R93, R68, R2, 0x1, P4 ;  /* 0x00000002445d7211 */ /* 0x000fe200020f0eff */
[----:B------:R-:W4:Y:S02]  /*7420*/  @!P1 SYNCS.CCTL.IV [UR14+0x4000] ;  /* 0x00400000ff0099b1 */ /* 0x000f24000800000e */
[----:B----4-:R-:W-:Y:S01]  /*7430*/  BAR.SYNC.DEFER_BLOCKING 0x0 ;  /* 0x0000000000007b1d */ /* 0x010fe20000010000 */
[----:B------:R-:W-:-:S04]  /*7440*/  VIADD R85, R84, UR5 ;  /* 0x0000000554557c36 */ /* 0x000fc80008000000 */
[----:B------:R-:W-:Y:S01]  /*7450*/  VIADD R68, R85, UR5 ;  /* 0x0000000555447c36 */ /* 0x000fe20008000000 */
[----:B------:R-:W4:Y:S01]  /*7460*/  LDCU UR8, c[0x0][0x39c] ;  /* 0x00007380ff0877ac */ /* 0x000f220008000800 */
[----:B------:R-:W5:Y:S01]  /*7470*/  @!P1 SYNCS.CCTL.IV [UR14+0x4008] ;  /* 0x00400800ff0099b1 */ /* 0x000f62000800000e */
[----:B--2---:R-:W-:-:S04]  /*7480*/  IADD3 R10, P1, PT, R7, R3, RZ ;  /* 0x00000003070a7210 */ /* 0x004fc80007f3e0ff */
[----:B------:R-:W-:Y:S02]  /*7490*/  LEA.HI.X.SX32 R11, R7, R2, 0x1, P1 ;  /* 0x00000002070b7211 */ /* 0x000fe400008f0eff */
[----:B------:R-:W-:-:S03]  /*74a0*/  IADD3 R90, P1, PT, R69, R3, RZ ;  /* 0x00000003455a7210 */ /* 0x000fc60007f3e0ff */
[----:B------:R-:W-:Y:S01]  /*74b0*/  STL.64 [R1+0xf8], R10 ;  /* 0x0000f80a01007387 */ /* 0x000fe20000100a00 */
[----:B------:R-:W-:Y:S01]  /*74c0*/  LEA.HI.X.SX32 R91, R69, R2, 0x1, P1 ;  /* 0x00000002455b7211 */ /* 0x000fe200008f0eff */
[----:B------:R-:W-:Y:S02]  /*74d0*/  VIADD R69, R68, UR5 ;  /* 0x0000000544457c36 */ /* 0x000fe40008000000 */
[----:B------:R2:W-:Y:S04]  /*74e0*/  STL.64 [R1+0xf0], R4 ;  /* 0x0000f00401007387 */ /* 0x0005e80000100a00 */
[----:B------:R0:W-:Y:S04]  /*74f0*/  STL.64 [R1+0xe8], R92 ;  /* 0x0000e85c01007387 */ /* 0x0001e80000100a00 */
[----:B------:R1:W-:Y:S01]  /*7500*/  STL.64 [R1+0xe0], R90 ;  /* 0x0000e05a01007387 */ /* 0x0003e20000100a00 */
[----:B--2---:R-:W2:Y:S01]  /*7510*/  LDTM.x64 R4, tmem[UR10] ;  /* 0x0000000a000479ee */ /* 0x004ea20008340000 */
[----:B------:R-:W2:Y:S01]  /*7520*/  LDTM.x64 R132, tmem[UR10+0x40] ;  /* 0x0000400a008479ee */ /* 0x000ea20008340000 */
[----:B0-----:R-:W-:-:S02]  /*7530*/  IADD3 R92, P4, PT, R70, R3, RZ ;  /* 0x00000003465c7210 */ /* 0x001fc40007f9e0ff */
[----:B-1----:R-:W-:Y:S02]  /*7540*/  IADD3 R90, P1, PT, R71, R3, RZ ;  /* 0x00000003475a7210 */ /* 0x002fe40007f3e0ff */
[-C--:B------:R-:W-:Y:S01]  /*7550*/  LEA.HI.X.SX32 R93, R70, R2.reuse, 0x1, P4 ;  /* 0x00000002465d7211 */ /* 0x080fe200020f0eff */
[----:B------:R-:W-:Y:S01]  /*7560*/  VIADD R70, R69, UR5 ;  /* 0x0000000545467c36 */ /* 0x000fe20008000000 */
[----:B------:R-:W-:-:S03]  /*7570*/  LEA.HI.X.SX32 R91, R71, R2, 0x1, P1 ;  /* 0x00000002475b7211 */ /* 0x000fc600008f0eff */
[----:B------:R0:W-:Y:S01]  /*7580*/  STL.64 [R1+0xd8], R92 ;  /* 0x0000d85c01007387 */ /* 0x0001e20000100a00 */
[----:B------:R-:W-:-:S03]  /*7590*/  VIADD R71, R70, UR5 ;  /* 0x0000000546477c36 */ /* 0x000fc60008000000 */
[----:B------:R1:W-:Y:S01]  /*75a0*/  STL.64 [R1+0xd0], R90 ;  /* 0x0000d05a01007387 */ /* 0x0003e20000100a00 */
[CC--:B0-----:R-:W-:Y:S02]  /*75b0*/  IADD3 R92, P4, PT, R72.reuse, R3.reuse, RZ ;  /* 0x00000003485c7210 */ /* 0x0c1fe40007f9e0ff */
        /* <DEDUP_REMOVED lines=16> */
[C---:B-1----:R-:W-:Y:S02]  /*76c0*/  IADD3 R90, P1, PT, R77.reuse, R3, RZ ;  /* 0x000000034d5a7210 */ /* 0x042fe40007f3e0ff */
[-C--:B------:R-:W-:Y:S02]  /*76d0*/  LEA.HI.X.SX32 R93, R76, R2.reuse, 0x1, P4 ;  /* 0x000000024c5d7211 */ /* 0x080fe400020f0eff */
[----:B------:R-:W-:-:S03]  /*76e0*/  LEA.HI.X.SX32 R91, R77, R2, 0x1, P1 ;  /* 0x000000024d5b7211 */ /* 0x000fc600008f0eff */
[----:B------:R0:W-:Y:S04]  /*76f0*/  STL.64 [R1+0xa8], R92 ;  /* 0x0000a85c01007387 */ /* 0x0001e80000100a00 */
[----:B------:R1:W-:Y:S01]  /*7700*/  STL.64 [R1+0xa0], R90 ;  /* 0x0000a05a01007387 */ /* 0x0003e20000100a00 */
[CC--:B0-----:R-:W-:Y:S02]  /*7710*/  IADD3 R92, P4, PT, R78.reuse, R3.reuse, RZ ;  /* 0x000000034e5c7210 */ /* 0x0c1fe40007f9e0ff */
[C---:B-1----:R-:W-:Y:S02]  /*7720*/  IADD3 R90, P1, PT, R79.reuse, R3, RZ ;  /* 0x000000034f5a7210 */ /* 0x042fe40007f3e0ff */
[-C--:B------:R-:W-:Y:S02]  /*7730*/  LEA.HI.X.SX32 R93, R78, R2.reuse, 0x1, P4 ;  /* 0x000000024e5d7211 */ /* 0x080fe400020f0eff */
[----:B------:R-:W-:-:S02]  /*7740*/  LEA.HI.X.SX32 R91, R79, R2, 0x1, P1 ;  /* 0x000000024f5b7211 */ /* 0x000fc400008f0eff */
[CC--:B------:R-:W-:Y:S01]  /*7750*/  IADD3 R76, P4, PT, R80.reuse, R3.reuse, RZ ;  /* 0x00000003504c7210 */ /* 0x0c0fe20007f9e0ff */
[----:B------:R0:W-:Y:S03]  /*7760*/  STL.64 [R1+0x98], R92 ;  /* 0x0000985c01007387 */ /* 0x0001e60000100a00 */
[----:B------:R-:W-:Y:S01]  /*7770*/  LEA.HI.X.SX32 R77, R80, R2, 0x1, P4 ;  /* 0x00000002504d7211 */ /* 0x000fe200020f0eff */
[----:B------:R1:W-:Y:S04]  /*7780*/  STL.64 [R1+0x90], R90 ;  /* 0x0000905a01007387 */ /* 0x0003e80000100a00 */
[----:B------:R2:W-:Y:S01]  /*7790*/  STL.64 [R1+0x88], R76 ;  /* 0x0000884c01007387 */ /* 0x0005e20000100a00 */
[----:B0-----:R-:W-:-:S02]  /*77a0*/  IADD3 R92, P1, PT, R81, R3, RZ ;  /* 0x00000003515c7210 */ /* 0x001fc40007f3e0ff */
[CC--:B-1----:R-:W-:Y:S02]  /*77b0*/  IADD3 R90, P4, PT, R82.reuse, R3.reuse, RZ ;  /* 0x00000003525a7210 */ /* 0x0c2fe40007f9e0ff */
[-C--:B------:R-:W-:Y:S02]  /*77c0*/  LEA.HI.X.SX32 R93, R81, R2.reuse, 0x1, P1 ;  /* 0x00000002515d7211 */ /* 0x080fe400008f0eff */
[-C--:B------:R-:W-:Y:S01]  /*77d0*/  LEA.HI.X.SX32 R91, R82, R2.reuse, 0x1, P4 ;  /* 0x00000002525b7211 */ /* 0x080fe200020f0eff */
[----:B--2---:R-:W-:Y:S01]  /*77e0*/  VIADD R76, R75, UR5 ;  /* 0x000000054b4c7c36 */ /* 0x004fe20008000000 */
[CC--:B------:R-:W-:Y:S01]  /*77f0*/  IADD3 R78, P1, PT, R83.reuse, R3.reuse, RZ ;  /* 0x00000003534e7210 */ /* 0x0c0fe20007f3e0ff */
[----:B------:R-:W-:Y:S02]  /*7800*/  STL.64 [R1+0x80], R92 ;  /* 0x0000805c01007387 */ /* 0x000fe40000100a00 */
[----:B------:R-:W-:Y:S01]  /*7810*/  VIADD R77, R76, UR5 ;  /* 0x000000054c4d7c36 */ /* 0x000fe20008000000 */
[----:B------:R-:W-:Y:S01]  /*7820*/  LEA.HI.X.SX32 R79, R83, R2, 0x1, P1 ;  /* 0x00000002534f7211 */ /* 0x000fe200008f0eff */
[----:B------:R0:W-:Y:S01]  /*7830*/  STL.64 [R1+0x78], R90 ;  /* 0x0000785a01007387 */ /* 0x0001e20000100a00 */
[----:B------:R-:W-:-:S03]  /*7840*/  IADD3 R80, P1, PT, R85, R3, RZ ;  /* 0x0000000355507210 */ /* 0x000fc60007f3e0ff */
[----:B------:R1:W-:Y:S01]  /*7850*/  STL.64 [R1+0x70], R78 ;  /* 0x0000704e01007387 */ /* 0x0003e20000100a00 */
[----:B------:R-:W-:Y:S02]  /*7860*/  LEA.HI.X.SX32 R81, R85, R2, 0x1, P1 ;  /* 0x0000000255517211 */ /* 0x000fe400008f0eff */
[----:B0-----:R-:W-:-:S04]  /*7870*/  IADD3 R90, P4, PT, R84, R3, RZ ;  /* 0x00000003545a7210 */ /* 0x001fc80007f9e0ff */
[----:B------:R-:W-:Y:S01]  /*7880*/  LEA.HI.X.SX32 R91, R84, R2, 0x1, P4 ;  /* 0x00000002545b7211 */ /* 0x000fe200020f0eff */
[----:B-1----:R-:W-:Y:S01]  /*7890*/  VIADD R78, R77, UR5 ;  /* 0x000000054d4e7c36 */ /* 0x002fe20008000000 */
[----:B------:R-:W-:-:S03]  /*78a0*/  IADD3 R82, P4, PT, R68, R3, RZ ;  /* 0x0000000344527210 */ /* 0x000fc60007f9e0ff */
[----:B------:R-:W-:Y:S01]  /*78b0*/  STL.64 [R1+0x68], R90 ;  /* 0x0000685a01007387 */ /* 0x000fe20000100a00 */
[----:B------:R-:W-:Y:S01]  /*78c0*/  LEA.HI.X.SX32 R83, R68, R2, 0x1, P4 ;  /* 0x0000000244537211 */ /* 0x000fe200020f0eff */
[----:B------:R-:W-:Y:S02]  /*78d0*/  VIADD R79, R78, UR5 ;  /* 0x000000054e4f7c36 */ /* 0x000fe40008000000 */
[----:B------:R0:W-:Y:S02]  /*78e0*/  STL.64 [R1+0x60], R80 ;  /* 0x0000605001007387 */ /* 0x0001e40000100a00 */
[----:B------:R-:W-:Y:S02]  /*78f0*/  VIADD R68, R79, UR5 ;  /* 0x000000054f447c36 */ /* 0x000fe40008000000 */
[----:B------:R1:W-:Y:S01]  /*7900*/  STL.64 [R1+0x58], R82 ;  /* 0x0000585201007387 */ /* 0x0003e20000100a00 */
[----:B0-----:R-:W-:-:S04]  /*7910*/  IADD3 R80, P1, PT, R69, R3, RZ ;  /* 0x0000000345507210 */ /* 0x001fc80007f3e0ff */
[----:B------:R-:W-:Y:S01]  /*7920*/  LEA.HI.X.SX32 R81, R69, R2, 0x1, P1 ;  /* 0x0000000245517211 */ /* 0x000fe200008f0eff */
[----:B------:R-:W-:Y:S01]  /*7930*/  VIADD R69, R68, UR5 ;  /* 0x0000000544457c36 */ /* 0x000fe20008000000 */
[----:B-1----:R-:W-:-:S03]  /*7940*/  IADD3 R82, P4, PT, R70, R3, RZ ;  /* 0x0000000346527210 */ /* 0x002fc60007f9e0ff */
[----:B------:R0:W-:Y:S01]  /*7950*/  STL.64 [R1+0x50], R80 ;  /* 0x0000505001007387 */ /* 0x0001e20000100a00 */
[----:B------:R-:W-:Y:S01]  /*7960*/  LEA.HI.X.SX32 R83, R70, R2, 0x1, P4 ;  /* 0x0000000246537211 */ /* 0x000fe200020f0eff */
[----:B------:R-:W-:-:S04]  /*7970*/  VIADD R70, R69, UR5 ;  /* 0x0000000545467c36 */ /* 0x000fc80008000000 */
        /* <DEDUP_REMOVED lines=22> */
[----:B------:R-:W-:-:S05]  /*7ae0*/  LEA.HI.X.SX32 R83, R76, R2, 0x1, P4 ;  /* 0x000000024c537211 */ /* 0x000fca00020f0eff */
[----:B------:R1:W-:Y:S01]  /*7af0*/  STL.64 [R1+0x18], R82 ;  /* 0x0000185201007387 */ /* 0x0003e20000100a00 */
[----:B0-----:R-:W-:-:S04]  /*7b00*/  IADD3 R80, P1, PT, R77, R3, RZ ;  /* 0x000000034d507210 */ /* 0x001fc80007f3e0ff */
[----:B------:R-:W-:Y:S02]  /*7b10*/  LEA.HI.X.SX32 R81, R77, R2, 0x1, P1 ;  /* 0x000000024d517211 */ /* 0x000fe400008f0eff */
[----:B-1----:R-:W-:-:S03]  /*7b20*/  IADD3 R82, P4, PT, R78, R3, RZ ;  /* 0x000000034e527210 */ /* 0x002fc60007f9e0ff */
[----:B------:R0:W-:Y:S01]  /*7b30*/  STL.64 [R1+0x10], R80 ;  /* 0x0000105001007387 */ /* 0x0001e20000100a00 */
[----:B------:R-:W-:Y:S02]  /*7b40*/  LEA.HI.X.SX32 R83, R78, R2, 0x1, P4 ;  /* 0x000000024e537211 */ /* 0x000fe400020f0eff */
[----:B------:R-:W-:-:S03]  /*7b50*/  IADD3 R250, P4, PT, R68, R3, RZ ;  /* 0x0000000344fa7210 */ /* 0x000fc60007f9e0ff */
[----:B------:R-:W-:Y:S01]  /*7b60*/  STL.64 [R1+0x8], R82 ;  /* 0x0000085201007387 */ /* 0x000fe20000100a00 */
[-C--:B------:R-:W-:Y:S01]  /*7b70*/  LEA.HI.X.SX32 R251, R68, R2.reuse, 0x1, P4 ;  /* 0x0000000244fb7211 */ /* 0x080fe200020f0eff */
[----:B------:R-:W-:Y:S01]  /*7b80*/  VIADD R68, R75, UR5 ;  /* 0x000000054b447c36 */ /* 0x000fe20008000000 */
[CC--:B------:R-:W-:Y:S02]  /*7b90*/  IADD3 R244, P4, PT, R70.reuse, R3.reuse, RZ ;  /* 0x0000000346f47210 */ /* 0x0c0fe40007f9e0ff */
[CC--:B0-----:R-:W-:Y:S02]  /*7ba0*/  IADD3 R80, P1, PT, R79.reuse, R3.reuse, RZ ;  /* 0x000000034f507210 */ /* 0x0c1fe40007f3e0ff */
[-C--:B------:R-:W-:Y:S02]  /*7bb0*/  LEA.HI.X.SX32 R245, R70, R2.reuse, 0x1, P4 ;  /* 0x0000000246f57211 */ /* 0x080fe400020f0eff */
[----:B------:R-:W-:Y:S02]  /*7bc0*/  LEA.HI.X.SX32 R81, R79, R2, 0x1, P1 ;  /* 0x000000024f517211 */ /* 0x000fe400008f0eff */
[----:B------:R-:W-:-:S02]  /*7bd0*/  IADD3 R248, P1, PT, R69, R3, RZ ;  /* 0x0000000345f87210 */ /* 0x000fc40007f3e0ff */
[-C--:B------:R-:W-:Y:S01]  /*7be0*/  IADD3 R240, P4, PT, R72, R3.reuse, RZ ;  /* 0x0000000348f07210 */ /* 0x080fe20007f9e0ff */
[----:B------:R-:W-:Y:S01]  /*7bf0*/  STL.64 [R1], R80 ;  /* 0x0000005001007387 */ /* 0x000fe20000100a00 */
[-C--:B------:R-:W-:Y:S01]  /*7c00*/  LEA.HI.X.SX32 R249, R69, R2.reuse, 0x1, P1 ;  /* 0x0000000245f97211 */ /* 0x080fe200008f0eff */
[----:B------:R-:W-:Y:S01]  /*7c10*/  VIADD R69, R68, UR5 ;  /* 0x0000000544457c36 */ /* 0x000fe20008000000 */
[-C--:B------:R-:W-:Y:S01]  /*7c20*/  IADD3 R242, P1, PT, R71, R3.reuse, RZ ;  /* 0x0000000347f27210 */ /* 0x080fe20007f3e0ff */
[----:B------:R-:W-:Y:S01]  /*7c30*/  STL [R1+0x150], R250 ;  /* 0x000150fa01007387 */ /* 0x000fe20000100800 */
[-C--:B------:R-:W-:Y:S01]  /*7c40*/  LEA.HI.X.SX32 R241, R72, R2.reuse, 0x1, P4 ;  /* 0x0000000248f17211 */ /* 0x080fe200020f0eff */
[----:B------:R-:W-:Y:S01]  /*7c50*/  VIADD R70, R69, UR5 ;  /* 0x0000000545467c36 */ /* 0x000fe20008000000 */
[-C--:B------:R-:W-:Y:S01]  /*7c60*/  LEA.HI.X.SX32 R243, R71, R2.reuse, 0x1, P1 ;  /* 0x0000000247f37211 */ /* 0x080fe200008f0eff */
[----:B------:R-:W-:Y:S01]  /*7c70*/  STL [R1+0x144], R251 ;  /* 0x000144fb01007387 */ /* 0x000fe20000100800 */
[CC--:B------:R-:W-:Y:S01]  /*7c80*/  IADD3 R238, P1, PT, R73.reuse, R3.reuse, RZ ;  /* 0x0000000349ee7210 */ /* 0x0c0fe20007f3e0ff */
[----:B------:R-:W-:Y:S01]  /*7c90*/  VIADD R71, R70, UR5 ;  /* 0x0000000546477c36 */ /* 0x000fe20008000000 */
[CC--:B------:R-:W-:Y:S01]  /*7ca0*/  IADD3 R236, P4, PT, R74.reuse, R3.reuse, RZ ;  /* 0x000000034aec7210 */ /* 0x0c0fe20007f9e0ff */
[----:B------:R-:W-:Y:S01]  /*7cb0*/  STL [R1+0x168], R248 ;  /* 0x000168f801007387 */ /* 0x000fe20000100800 */
[-C--:B------:R-:W-:Y:S01]  /*7cc0*/  LEA.HI.X.SX32 R239, R73, R2.reuse, 0x1, P1 ;  /* 0x0000000249ef7211 */ /* 0x080fe200008f0eff */
[----:B------:R-:W-:Y:S01]  /*7cd0*/  VIADD R72, R71, UR5 ;  /* 0x0000000547487c36 */ /* 0x000fe20008000000 */
[----:B------:R-:W-:Y:S01]  /*7ce0*/  IADD3 R234, P1, PT, R75, R3, RZ ;  /* 0x000000034bea7210 */ /* 0x000fe20007f3e0ff */
[----:B------:R-:W-:Y:S01]  /*7cf0*/  STL [R1+0x140], R249 ;  /* 0x000140f901007387 */ /* 0x000fe20000100800 */
[----:B------:R-:W-:-:S02]  /*7d00*/  LEA.HI.X.SX32 R237, R74, R2, 0x1, P4 ;  /* 0x000000024aed7211 */ /* 0x000fc400020f0eff */
[----:B------:R-:W-:Y:S01]  /*7d10*/  LEA.HI.X.SX32 R235, R75, R2, 0x1, P1 ;  /* 0x000000024beb7211 */ /* 0x000fe200008f0eff */
[----:B------:R-:W-:Y:S01]  /*7d20*/  STL.64 [R1+0x148], R244 ;  /* 0x000148f401007387 */ /* 0x000fe20000100a00 */
[----:B------:R-:W-:-:S03]  /*7d30*/  IADD3 R232, P4, PT, R68, R3, RZ ;  /* 0x0000000344e87210 */ /* 0x000fc60007f9e0ff */
[----:B------:R-:W-:Y:S04]  /*7d40*/  STL.64 [R1+0x158], R242 ;  /* 0x000158f201007387 */ /* 0x000fe80000100a00 */
[----:B------:R-:W-:Y:S04]  /*7d50*/  STL [R1+0x180], R240 ;  /* 0x000180f001007387 */ /* 0x000fe80000100800 */
[----:B------:R-:W-:Y:S04]  /*7d60*/  STL [R1+0x13c], R241 ;  /* 0x00013cf101007387 */ /* 0x000fe80000100800 */
[----:B------:R-:W-:Y:S04]  /*7d70*/  STL.64 [R1+0x160], R238 ;  /* 0x000160ee01007387 */ /* 0x000fe80000100a00 */
[----:B------:R-:W-:Y:S04]  /*7d80*/  STL [R1+0x138], R237 ;  /* 0x000138ed01007387 */ /* 0x000fe80000100800 */
[----:B------:R0:W-:Y:S04]  /*7d90*/  STL.64 [R1+0x170], R234 ;  /* 0x000170ea01007387 */ /* 0x0001e80000100a00 */
[----:B0-----:R-:W2:Y:S01]  /*7da0*/  LDL.LU.64 R234, [R1+0x100] ;  /* 0x0001000001ea7983 */ /* 0x001ea20000300a00 */
[----:B------:R-:W-:-:S02]  /*7db0*/  IADD3 R230, P1, PT, R69, R3, RZ ;  /* 0x0000000345e67210 */ /* 0x000fc40007f3e0ff */
[-C--:B------:R-:W-:Y:S01]  /*7dc0*/  LEA.HI.X.SX32 R233, R68, R2.reuse, 0x1, P4 ;  /* 0x0000000244e97211 */ /* 0x080fe200020f0eff */
[----:B------:R-:W-:Y:S01]  /*7dd0*/  VIADD R68, R72, UR5 ;  /* 0x0000000548447c36 */ /* 0x000fe20008000000 */
[-C--:B------:R-:W-:Y:S02]  /*7de0*/  IADD3 R228, P4, PT, R70, R3.reuse, RZ ;  /* 0x0000000346e47210 */ /* 0x080fe40007f9e0ff */
[-C--:B------:R-:W-:Y:S01]  /*7df0*/  LEA.HI.X.SX32 R231, R69, R2.reuse, 0x1, P1 ;  /* 0x0000000245e77211 */ /* 0x080fe200008f0eff */
[----:B------:R-:W-:Y:S01]  /*7e00*/  VIADD R69, R68, UR5 ;  /* 0x0000000544457c36 */ /* 0x000fe20008000000 */
[-C--:B------:R-:W-:Y:S02]  /*7e10*/  IADD3 R226, P1, PT, R71, R3.reuse, RZ ;  /* 0x0000000347e27210 */ /* 0x080fe40007f3e0ff */
[----:B------:R-:W-:Y:S01]  /*7e20*/  LEA.HI.X.SX32 R229, R70, R2, 0x1, P4 ;  /* 0x0000000246e57211 */ /* 0x000fe200020f0eff */
[----:B------:R-:W-:Y:S01]  /*7e30*/  VIADD R70, R69, UR5 ;  /* 0x0000000545467c36 */ /* 0x000fe20008000000 */
[----:B------:R-:W-:-:S02]  /*7e40*/  IADD3 R224, P4, PT, R72, R3, RZ ;  /* 0x0000000348e07210 */ /* 0x000fc40007f9e0ff */
[-C--:B------:R-:W-:Y:S01]  /*7e50*/  LEA.HI.X.SX32 R227, R71, R2.reuse, 0x1, P1 ;  /* 0x0000000247e37211 */ /* 0x080fe200008f0eff */
[----:B------:R-:W-:Y:S01]  /*7e60*/  VIADD R71, R70, UR5 ;  /* 0x0000000546477c36 */ /* 0x000fe20008000000 */
[-C--:B------:R-:W-:Y:S02]  /*7e70*/  IADD3 R222, P1, PT, R68, R3.reuse, RZ ;  /* 0x0000000344de7210 */ /* 0x080fe40007f3e0ff */
[-C--:B------:R-:W-:Y:S02]  /*7e80*/  LEA.HI.X.SX32 R225, R72, R2.reuse, 0x1, P4 ;  /* 0x0000000248e17211 */ /* 0x080fe400020f0eff */
[-C--:B------:R-:W-:Y:S02]  /*7e90*/  IADD3 R220, P4, PT, R69, R3.reuse, RZ ;  /* 0x0000000345dc7210 */ /* 0x080fe40007f9e0ff */
[----:B------:R-:W-:Y:S01]  /*7ea0*/  LEA.HI.X.SX32 R223, R68, R2, 0x1, P1 ;  /* 0x0000000244df7211 */ /* 0x000fe200008f0eff */
[----:B------:R-:W-:Y:S01]  /*7eb0*/  VIADD R68, R71, UR5 ;  /* 0x0000000547447c36 */ /* 0x000fe20008000000 */
[----:B------:R-:W-:-:S02]  /*7ec0*/  IADD3 R216, P1, PT, R70, R3, RZ ;  /* 0x0000000346d87210 */ /* 0x000fc40007f3e0ff */
[-C--:B------:R-:W-:Y:S01]  /*7ed0*/  LEA.HI.X.SX32 R221, R69, R2.reuse, 0x1, P4 ;  /* 0x0000000245dd7211 */ /* 0x080fe200020f0eff */
[----:B------:R-:W-:Y:S01]  /*7ee0*/  VIADD R69, R68, UR5 ;  /* 0x0000000544457c36 */ /* 0x000fe20008000000 */
[CC--:B------:R-:W-:Y:S02]  /*7ef0*/  IADD3 R212, P4, PT, R71.reuse, R3.reuse, RZ ;  /* 0x0000000347d47210 */ /* 0x0c0fe40007f9e0ff */
[-C--:B------:R-:W-:Y:S02]  /*7f00*/  LEA.HI.X.SX32 R217, R70, R2.reuse, 0x1, P1 ;  /* 0x0000000246d97211 */ /* 0x080fe400008f0eff */
[----:B------:R-:W-:Y:S02]  /*7f10*/  LEA.HI.X.SX32 R213, R71, R2, 0x1, P4 ;  /* 0x0000000247d57211 */ /* 0x000fe400020f0eff */
[----:B------:R-:W-:Y:S02]  /*7f20*/  IADD3 R208, P4, PT, R68, R3, RZ ;  /* 0x0000000344d07210 */ /* 0x000fe40007f9e0ff */
[----:B------:R-:W-:-:S02]  /*7f30*/  F2FP.SATFINITE.E5M2.F32.PACK_AB_MERGE_C R245, R17, R16, RZ ;  /* 0x0000001011f5723e */ /* 0x000fc400048060ff */
[----:B------:R-:W-:Y:S02]  /*7f40*/  LEA.HI.X.SX32 R209, R68, R2, 0x1, P4 ;  /* 0x0000000244d17211 */ /* 0x000fe400020f0eff */
[----:B------:R-:W-:Y:S02]  /*7f50*/  IADD3 R204, P4, PT, R69, R3, RZ ;  /* 0x0000000345cc7210 */ /* 0x000fe40007f9e0ff */
[----:B------:R-:W-:Y:S02]  /*7f60*/  F2FP.SATFINITE.E5M2.F32.PACK_AB_MERGE_C R244, R11, R10, RZ ;  /* 0x0000000a0bf4723e */ /* 0x000fe400048060ff */
[----:B------:R-:W-:Y:S02]  /*7f70*/  LEA.HI.X.SX32 R205, R69, R2, 0x1, P4 ;  /* 0x0000000245cd7211 */ /* 0x000fe400020f0eff */
[----:B------:R-:W-:Y:S01]  /*7f80*/  ISETP.LT.AND P1, PT, R86, UR4, !P0 ;  /* 0x0000000456007c0c */ /* 0x000fe2000c721270 */
[----:B------:R-:W0:Y:S01]  /*7f90*/  LDCU UR4, c[0x0][0x39c] ;  /* 0x00007380ff0477ac */ /* 0x000e220008000800 */
[----:B------:R-:W-:-:S02]  /*7fa0*/  F2FP.SATFINITE.E5M2.F32.PACK_AB_MERGE_C R238, R23, R22, RZ ;  /* 0x0000001617ee723e */ /* 0x000fc400048060ff */
[----:B------:R-:W-:Y:S02]  /*7fb0*/  F2FP.SATFINITE.E5M2.F32.PACK_AB_MERGE_C R239, R25, R24, RZ ;  /* 0x0000001819ef723e */ /* 0x000fe400048060ff */
[----:B------:R-:W-:Y:S02]  /*7fc0*/  F2FP.SATFINITE.E5M2.F32.PACK_AB_MERGE_C R240, R27, R26, RZ ;  /* 0x0000001a1bf0723e */ /* 0x000fe400048060ff */
[----:B------:R-:W-:Y:S02]  /*7fd0*/  F2FP.SATFINITE.E5M2.F32.PACK_AB_MERGE_C R242, R29, R28, RZ ;  /* 0x0000001c1df2723e */ /* 0x000fe400048060ff */
[----:B------:R-:W-:Y:S02]  /*7fe0*/  F2FP.SATFINITE.E5M2.F32.PACK_AB_MERGE_C R243, R31, R30, RZ ;  /* 0x0000001e1ff3723e */ /* 0x000fe400048060ff */
[----:B------:R-:W-:Y:S02]  /*7ff0*/  F2FP.SATFINITE.E5M2.F32.PACK_AB_MERGE_C R248, R33, R32, RZ ;  /* 0x0000002021f8723e */ /* 0x000fe400048060ff */
[----:B------:R-:W-:-:S02]  /*8000*/  F2FP.SATFINITE.E5M2.F32.PACK_AB_MERGE_C R251, R35, R34, RZ ;  /* 0x0000002223fb723e */ /* 0x000fc400048060ff */
[----:B------:R-:W-:Y:S02]  /*8010*/  F2FP.SATFINITE.E5M2.F32.PACK_AB_MERGE_C R250, R37, R36, RZ ;  /* 0x0000002425fa723e */ /* 0x000fe400048060ff */
[----:B------:R-:W-:Y:S02]  /*8020*/  F2FP.SATFINITE.E5M2.F32.PACK_AB_MERGE_C R249, R39, R38, RZ ;  /* 0x0000002627f9723e */ /* 0x000fe400048060ff */
[----:B------:R-:W-:Y:S02]  /*8030*/  F2FP.SATFINITE.E5M2.F32.PACK_AB_MERGE_C R241, R41, R40, RZ ;  /* 0x0000002829f1723e */ /* 0x000fe400048060ff */
[----:B------:R-:W-:Y:S01]  /*8040*/  F2FP.SATFINITE.E5M2.F32.PACK_AB_MERGE_C R237, R43, R42, RZ ;  /* 0x0000002a2bed723e */ /* 0x000fe200048060ff */
[----:B--2---:R1:W-:Y:S04]  /*8050*/  STL.64 [R1+0x1c8], R234 ;  /* 0x0001c8ea01007387 */ /* 0x0043e80000100a00 */
[----:B------:R2:W-:Y:S04]  /*8060*/  STL [R1+0x134], R233 ;  /* 0x000134e901007387 */ /* 0x0005e80000100800 */
[----:B------:R0:W-:Y:S04]  /*8070*/  STL.64 [R1+0x178], R230 ;  /* 0x000178e601007387 */ /* 0x0001e80000100a00 */
[----:B------:R3:W-:Y:S01]  /*8080*/  STL [R1+0x130], R229 ;  /* 0x000130e501007387 */ /* 0x0007e20000100800 */
[----:B-1----:R-:W-:Y:S01]  /*8090*/  IMAD.MOV.U32 R234, RZ, RZ, R88 ;  /* 0x000000ffffea7224 */ /* 0x002fe200078e0058 */
[----:B--2---:R-:W-:Y:S01]  /*80a0*/  F2FP.SATFINITE.E5M2.F32.PACK_AB_MERGE_C R233, R45, R44, RZ ;  /* 0x0000002c2de9723e */ /* 0x004fe200048060ff */
[----:B------:R-:W-:Y:S01]  /*80b0*/  IMAD.MOV.U32 R235, RZ, RZ, R89 ;  /* 0x000000ffffeb7224 */ /* 0x000fe200078e0059 */
[----:B------:R1:W-:Y:S04]  /*80c0*/  STL.64 [R1+0x188], R226 ;  /* 0x000188e201007387 */ /* 0x0003e80000100a00 */
[----:B------:R2:W-:Y:S01]  /*80d0*/  STL [R1+0x12c], R225 ;  /* 0x00012ce101007387 */ /* 0x0005e20000100800 */
[----:B0-----:R-:W-:-:S02]  /*80e0*/  F2FP.SATFINITE.E5M2.F32.PACK_AB_MERGE_C R230, R19, R18, RZ ;  /* 0x0000001213e6723e */ /* 0x001fc400048060ff */
[----:B------:R-:W-:Y:S01]  /*80f0*/  F2FP.SATFINITE.E5M2.F32.PACK_AB_MERGE_C R231, R21, R20, RZ ;  /* 0x0000001415e7723e */ /* 0x000fe200048060ff */
[----:B------:R-:W-:Y:S01]  /*8100*/  STL.64 [R1+0x190], R222 ;  /* 0x000190de01007387 */ /* 0x000fe20000100a00 */
[----:B---3--:R-:W-:-:S03]  /*8110*/  F2FP.SATFINITE.E5M2.F32.PACK_AB_MERGE_C R229, R47, R46, RZ ;  /* 0x0000002e2fe5723e */ /* 0x008fc600048060ff */
[----:B------:R0:W-:Y:S01]  /*8120*/  STL [R1+0x128], R221 ;  /* 0x000128dd01007387 */ /* 0x0001e20000100800 */
[----:B-1----:R-:W-:Y:S02]  /*8130*/  F2FP.SATFINITE.E5M2.F32.PACK_AB_MERGE_C R226, R13, R12, RZ ;  /* 0x0000000c0de2723e */ /* 0x002fe400048060ff */
[----:B------:R-:W-:Y:S01]  /*8140*/  F2FP.SATFINITE.E5M2.F32.PACK_AB_MERGE_C R227, R15, R14, RZ ;  /* 0x0000000e0fe3723e */ /* 0x000fe200048060ff */
[----:B------:R1:W-:Y:S01]  /*8150*/  STL.64 [R1+0x198], R216 ;  /* 0x000198d801007387 */ /* 0x0003e20000100a00 */
[----:B--2---:R-:W-:-:S03]  /*8160*/  F2FP.SATFINITE.E5M2.F32.PACK_AB_MERGE_C R225, R49, R48, RZ ;  /* 0x0000003031e1723e */ /* 0x004fc600048060ff */
[----:B------:R-:W-:Y:S01]  /*8170*/  STL [R1+0x124], R213 ;  /* 0x000124d501007387 */ /* 0x000fe20000100800 */
[----:B0-----:R-:W-:-:S03]  /*8180*/  F2FP.SATFINITE.E5M2.F32.PACK_AB_MERGE_C R221, R51, R50, RZ ;  /* 0x0000003233dd723e */ /* 0x001fc600048060ff */
[----:B------:R0:W-:Y:S01]  /*8190*/  STL.64 [R1+0x1a0], R208 ;  /* 0x0001a0d001007387 */ /* 0x0001e20000100a00 */
[----:B-1----:R-:W-:Y:S01]  /*81a0*/  F2FP.SATFINITE.E5M2.F32.PACK_AB_MERGE_C R216, R5, R4, RZ ;  /* 0x0000000405d8723e */ /* 0x002fe200048060ff */
[----:B------:R-:W-:Y:S02]  /*81b0*/  VIADD R4, R69, UR5 ;  /* 0x0000000545047c36 */ /* 0x000fe40008000000 */
[----:B------:R1:W-:Y:S01]  /*81c0*/  STL [R1+0x120], R205 ;  /* 0x000120cd01007387 */ /* 0x0003e20000100800 */
[----:B------:R-:W-:Y:S01]  /*81d0*/  F2FP.SATFINITE.E5M2.F32.PACK_AB_MERGE_C R217, R7, R6, RZ ;  /* 0x0000000607d9723e */ /* 0x000fe200048060ff */
[C---:B------:R-:W-:Y:S01]  /*81e0*/  VIADD R5, R4.reuse, UR5 ;  /* 0x0000000504057c36 */ /* 0x040fe20008000000 */
[----:B------:R-:W-:Y:S01]  /*81f0*/  IADD3 R200, P4, PT, R4, R3, RZ ;  /* 0x0000000304c87210 */ /* 0x000fe20007f9e0ff */
[----:B------:R-:W-:Y:S01]  /*8200*/  STL.64 [R1+0x1b8], R226 ;  /* 0x0001b8e201007387 */ /* 0x000fe20000100a00 */
[----:B0-----:R-:W-:Y:S01]  /*8210*/  IMAD.MOV.U32 R208, RZ, RZ, R87 ;  /* 0x000000ffffd07224 */ /* 0x001fe200078e0057 */
[----:B------:R-:W-:-:S02]  /*8220*/  F2FP.SATFINITE.E5M2.F32.PACK_AB_MERGE_C R209, R9, R8, RZ ;  /* 0x0000000809d1723e */ /* 0x000fc400048060ff */
[----:B------:R-:W-:Y:S01]  /*8230*/  LEA.HI.X.SX32 R201, R4, R2, 0x1, P4 ;  /* 0x0000000204c97211 */ /* 0x000fe200020f0eff */
[C---:B------:R-:W-:Y:S01]  /*8240*/  VIADD R4, R5.reuse, UR5 ;  /* 0x0000000505047c36 */ /* 0x040fe20008000000 */
[-C--:B------:R-:W-:Y:S01]  /*8250*/  IADD3 R196, P4, PT, R5, R3.reuse, RZ ;  /* 0x0000000305c47210 */ /* 0x080fe20007f9e0ff */
[----:B------:R-:W0:Y:S01]  /*8260*/  LDTM.x64 R68, tmem[UR10+0x80] ;  /* 0x0000800a004479ee */ /* 0x000e220008340000 */
[----:B------:R-:W-:Y:S01]  /*8270*/  F2FP.SATFINITE.E5M2.F32.PACK_AB_MERGE_C R213, R53, R52, RZ ;  /* 0x0000003435d5723e */ /* 0x000fe200048060ff */
[----:B------:R-:W-:Y:S01]  /*8280*/  STL.64 [R1+0x1a8], R200 ;  /* 0x0001a8c801007387 */ /* 0x000fe20000100a00 */
[----:B------:R-:W-:Y:S01]  /*8290*/  LEA.HI.X.SX32 R197, R5, R2, 0x1, P4 ;  /* 0x0000000205c57211 */ /* 0x000fe200020f0eff */
[C---:B------:R-:W-:Y:S01]  /*82a0*/  VIADD R5, R4.reuse, UR5 ;  /* 0x0000000504057c36 */ /* 0x040fe20008000000 */
[----:B------:R-:W-:Y:S01]  /*82b0*/  IADD3 R198, P4, PT, R4, R3, RZ ;  /* 0x0000000304c67210 */ /* 0x000fe20007f9e0ff */
[----:B------:R-:W-:Y:S01]  /*82c0*/  STL [R1+0x1b0], R245 ;  /* 0x0001b0f501007387 */ /* 0x000fe20000100800 */
[----:B-1----:R-:W-:-:S02]  /*82d0*/  F2FP.SATFINITE.E5M2.F32.PACK_AB_MERGE_C R205, R55, R54, RZ ;  /* 0x0000003637cd723e */ /* 0x002fc400048060ff */
[-C--:B------:R-:W-:Y:S01]  /*82e0*/  LEA.HI.X.SX32 R199, R4, R2.reuse, 0x1, P4 ;  /* 0x0000000204c77211 */ /* 0x080fe200020f0eff */
[C---:B------:R-:W-:Y:S01]  /*82f0*/  VIADD R4, R5.reuse, UR5 ;  /* 0x0000000505047c36 */ /* 0x040fe20008000000 */
[CC--:B------:R-:W-:Y:S01]  /*8300*/  IADD3 R202, P4, PT, R5.reuse, R3.reuse, RZ ;  /* 0x0000000305ca7210 */ /* 0x0c0fe20007f9e0ff */
[----:B------:R-:W-:Y:S03]  /*8310*/  STL [R1+0x1c0], R244 ;  /* 0x0001c0f401007387 */ /* 0x000fe60000100800 */
[-C--:B------:R-:W-:Y:S01]  /*8320*/  LEA.HI.X.SX32 R203, R5, R2.reuse, 0x1, P4 ;  /* 0x0000000205cb7211 */ /* 0x080fe200020f0eff */
[C---:B------:R-:W-:Y:S01]  /*8330*/  VIADD R5, R4.reuse, UR5 ;  /* 0x0000000504057c36 */ /* 0x040fe20008000000 */
[CC--:B------:R-:W-:Y:S01]  /*8340*/  IADD3 R206, P4, PT, R4.reuse, R3.reuse, RZ ;  /* 0x0000000304ce7210 */ /* 0x0c0fe20007f9e0ff */
[----:B------:R1:W-:Y:S03]  /*8350*/  STL [R1+0x11c], R197 ;  /* 0x00011cc501007387 */ /* 0x0003e60000100800 */
[-C--:B------:R-:W-:Y:S01]  /*8360*/  LEA.HI.X.SX32 R207, R4, R2.reuse, 0x1, P4 ;  /* 0x0000000204cf7211 */ /* 0x080fe200020f0eff */
[C---:B------:R-:W-:Y:S01]  /*8370*/  VIADD R4, R5.reuse, UR5 ;  /* 0x0000000505047c36 */ /* 0x040fe20008000000 */
[CC--:B------:R-:W-:Y:S01]  /*8380*/  IADD3 R210, P4, PT, R5.reuse, R3.reuse, RZ ;  /* 0x0000000305d27210 */ /* 0x0c0fe20007f9e0ff */
[----:B------:R2:W-:Y:S02]  /*8390*/  STL [R1+0x118], R203 ;  /* 0x000118cb01007387 */ /* 0x0005e40000100800 */
[C---:B------:R-:W-:Y:S01]  /*83a0*/  VIADD R252, R4.reuse, UR5 ;  /* 0x0000000504fc7c36 */ /* 0x040fe20008000000 */
[----:B------:R-:W-:Y:S01]  /*83b0*/  LEA.HI.X.SX32 R211, R5, R2, 0x1, P4 ;  /* 0x0000000205d37211 */ /* 0x000fe200020f0eff */
[----:B------:R3:W-:Y:S01]  /*83c0*/  STL [R1+0x114], R207 ;  /* 0x000114cf01007387 */ /* 0x0007e20000100800 */
[----:B------:R-:W-:-:S02]  /*83d0*/  IADD3 R214, P4, PT, R4, R3, RZ ;  /* 0x0000000304d67210 */ /* 0x000fc40007f9e0ff */
[----:B------:R-:W-:Y:S02]  /*83e0*/  F2FP.SATFINITE.E5M2.F32.PACK_AB_MERGE_C R5, R65, R64, RZ ;  /* 0x000000404105723e */ /* 0x000fe400048060ff */
[----:B------:R-:W-:Y:S02]  /*83f0*/  LEA.HI.X.SX32 R215, R4, R2, 0x1, P4 ;  /* 0x0000000204d77211 */ /* 0x000fe400020f0eff */
[C---:B------:R-:W-:Y:S02]  /*8400*/  IADD3 R218, P4, PT, R252.reuse, R3, RZ ;  /* 0x00000003fcda7210 */ /* 0x040fe40007f9e0ff */
[----:B------:R-:W-:Y:S02]  /*8410*/  F2FP.SATFINITE.E5M2.F32.PACK_AB_MERGE_C R4, R67, R66, RZ ;  /* 0x000000424304723e */ /* 0x000fe400048060ff */
[----:B------:R-:W-:Y:S02]  /*8420*/  LEA.HI.X.SX32 R219, R252, R2, 0x1, P4 ;  /* 0x00000002fcdb7211 */ /* 0x000fe400020f0eff */
[----:B------:R-:W-:-:S02]  /*8430*/  ISETP.LT.AND P4, PT, R0, UR19, !P0 ;  /* 0x0000001300007c0c */ /* 0x000fc4000c781270 */
[----:B-1----:R-:W-:Y:S01]  /*8440*/  F2FP.SATFINITE.E5M2.F32.PACK_AB_MERGE_C R197, R57, R56, RZ ;  /* 0x0000003839c5723e */ /* 0x002fe200048060ff */
[----:B------:R1:W-:Y:S01]  /*8450*/  STL [R1+0x110], R219 ;  /* 0x000110db01007387 */ /* 0x0003e20000100800 */
[----:B--2---:R-:W-:Y:S02]  /*8460*/  F2FP.SATFINITE.E5M2.F32.PACK_AB_MERGE_C R203, R59, R58, RZ ;  /* 0x0000003a3bcb723e */ /* 0x004fe400048060ff */
[----:B---3--:R-:W-:Y:S01]  /*8470*/  F2FP.SATFINITE.E5M2.F32.PACK_AB_MERGE_C R207, R61, R60, RZ ;  /* 0x0000003c3dcf723e */ /* 0x008fe200048060ff */
[----:B------:R-:W2:Y:S04]  /*8480*/  LDL.LU.64 R244, [R1+0xf8] ;  /* 0x0000f80001f47983 */ /* 0x000ea80000300a00 */
[----:B------:R-:W-:Y:S01]  /*8490*/  STL [R1+0x10c], R5 ;  /* 0x00010c0501007387 */ /* 0x000fe20000100800 */
[----:B-1----:R-:W-:-:S03]  /*84a0*/  F2FP.SATFINITE.E5M2.F32.PACK_AB_MERGE_C R219, R63, R62, RZ ;  /* 0x0000003e3fdb723e */ /* 0x002fc600048060ff */
[----:B------:R-:W3:Y:S04]  /*84b0*/  LDL.LU.64 R222, [R1+0xf0] ;  /* 0x0000f00001de7983 */ /* 0x000ee80000300a00 */
[----:B------:R1:W-:Y:S01]  /*84c0*/  STL [R1+0x108], R4 ;  /* 0x0001080401007387 */ /* 0x0003e20000100800 */
[----:B------:R-:W-:Y:S01]  /*84d0*/  VIADD R252, R252, UR5 ;  /* 0x00000005fcfc7c36 */ /* 0x000fe20008000000 */
[----:B------:R-:W-:Y:S02]  /*84e0*/  PRMT R200, R216, 0x9910, RZ ;  /* 0x00009910d8c87816 */ /* 0x000fe400000000ff */
[----:B------:R-:W2:Y:S01]  /*84f0*/  LDL.LU.64 R226, [R1+0xe8] ;  /* 0x0000e80001e27983 */ /* 0x000ea20000300a00 */
[----:B-1----:R-:W1:Y:S01]  /*8500*/  LDTM.x64 R4, tmem[UR10+0xc0] ;  /* 0x0000c00a000479ee */ /* 0x002e620008340000 */
[----:B------:R-:W-:-:S02]  /*8510*/  NOP ;  /* 0x0000000000007918 */ /* 0x000fc40000000000 */
[----:B------:R0:W-:Y:S02]  /*8520*/  @P4 STG.E.U8 desc[UR20][R246.64], R216 ;  /* 0x000000d8f6004986 */ /* 0x0001e4000c101114 */
[----:B0-----:R-:W-:-:S05]  /*8530*/  VIADD R246, R0, 0x6 ;  /* 0x0000000600f67836 */ /* 0x001fca0000000000 */
[----:B------:R-:W-:Y:S01]  /*8540*/  ISETP.LT.AND P4, PT, R246, UR4, !P0 ;  /* 0x00000004f6007c0c */ /* 0x000fe2000c781270 */
[----:B------:R-:W0:Y:S01]  /*8550*/  LDCU UR4, c[0x0][0x39c] ;  /* 0x00007380ff0477ac */ /* 0x000e220008000800 */
[----:B------:R-:W-:-:S04]  /*8560*/  IADD3 R246, P5, PT, R252, R3, RZ ;  /* 0x00000003fcf67210 */ /* 0x000fc80007fbe0ff */
[----:B------:R-:W-:Y:S02]  /*8570*/  LEA.HI.X.SX32 R247, R252, R2, 0x1, P5 ;  /* 0x00000002fcf77211 */ /* 0x000fe400028f0eff */
[----:B------:R-:W-:Y:S02]  /*8580*/  ISETP.NE.AND P5, PT, R208, RZ, PT ;  /* 0x000000ffd000720c */ /* 0x000fe40003fa5270 */
[----:B------:R-:W-:Y:S02]  /*8590*/  SHF.R.S32.HI R208, RZ, 0x8, R200 ;  /* 0x00000008ffd07819 */ /* 0x000fe400000114c8 */
[----:B------:R-:W2:Y:S04]  /*85a0*/  LDL.LU.64 R200, [R1+0xe0] ;  /* 0x0000e00001c87983 */ /* 0x000ea80000300a00 */
[----:B------:R0:W-:Y:S04]  /*85b0*/  @P6 STG.E.U8 desc[UR20][R234.64], R208 ;  /* 0x000000d0ea006986 */ /* 0x0001e8000c101114 */
[----:B0-----:R-:W2:Y:S01]  /*85c0*/  LDL.LU.64 R234, [R1+0x1c8] ;  /* 0x0001c80001ea7983 */ /* 0x001ea20000300a00 */
[----:B------:R-:W-:-:S05]  /*85d0*/  VIADD R208, R0, 0x7 ;  /* 0x0000000700d07836 */ /* 0x000fca0000000000 */
[----:B------:R-:W-:Y:S01]  /*85e0*/  ISETP.LT.AND P6, PT, R208, UR4, !P0 ;  /* 0x00000004d0007c0c */ /* 0x000fe2000c7c1270 */
[----:B------:R-:W0:Y:S01]  /*85f0*/  LDCU UR4, c[0x0][0x39c] ;  /* 0x00007380ff0477ac */ /* 0x000e220008000800 */
[----:B------:R-:W-:Y:S01]  /*8600*/  VIADD R208, R0, 0x8 ;  /* 0x0000000800d07836 */ /* 0x000fe20000000000 */
[----:B--2---:R2:W-:Y:S04]  /*8610*/  @P3 STG.E.U8 desc[UR20][R234.64], R217 ;  /* 0x000000d9ea003986 */ /* 0x0045e8000c101114 */
[----:B0-----:R-:W-:Y:S01]  /*8620*/  ISETP.LT.AND P3, PT, R208, UR4, !P0 ;  /* 0x00000004d0007c0c */ /* 0x001fe2000c761270 */
[----:B------:R-:W0:Y:S01]  /*8630*/  LDCU UR4, c[0x0][0x39c] ;  /* 0x00007380ff0477ac */ /* 0x000e220008000800 */
[----:B------:R-:W-:-:S04]  /*8640*/  PRMT R208, R217, 0x9910, RZ ;  /* 0x00009910d9d07816 */ /* 0x000fc800000000ff */
[----:B------:R-:W-:Y:S01]  /*8650*/  SHF.R.S32.HI R208, RZ, 0x8, R208 ;  /* 0x00000008ffd07819 */ /* 0x000fe200000114d0 */
[----:B--2---:R-:W2:Y:S04]  /*8660*/  LDL.LU.64 R234, [R1+0xd8] ;  /* 0x0000d80001ea7983 */ /* 0x004ea80000300a00 */
[----:B------:R-:W2:Y:S04]  /*8670*/  LDL.LU.64 R216, [R1+0xd0] ;  /* 0x0000d00001d87983 */ /* 0x000ea80000300a00 */
[----:B------:R0:W-:Y:S04]  /*8680*/  @P5 STG.E.U8 desc[UR20][R244.64], R208 ;  /* 0x000000d0f4005986 */ /* 0x0001e8000c101114 */
[----:B0-----:R-:W2:Y:S01]  /*8690*/  LDL.LU R244, [R1+0x1c0] ;  /* 0x0001c00001f47983 */ /* 0x001ea20000300800 */
[----:B------:R-:W-:-:S05]  /*86a0*/  VIADD R208, R0, 0x9 ;  /* 0x0000000900d07836 */ /* 0x000fca0000000000 */
[----:B------:R-:W-:Y:S01]  /*86b0*/  ISETP.LT.AND P5, PT, R208, UR4, !P0 ;  /* 0x00000004d0007c0c */ /* 0x000fe2000c7a1270 */
[----:B------:R-:W0:Y:S01]  /*86c0*/  LDCU UR4, c[0x0][0x39c] ;  /* 0x00007380ff0477ac */ /* 0x000e220008000800 */
[----:B------:R-:W-:Y:S01]  /*86d0*/  VIADD R208, R0, 0xa ;  /* 0x0000000a00d07836 */ /* 0x000fe20000000000 */
[----:B---3--:R3:W-:Y:S04]  /*86e0*/  @P2 STG.E.U8 desc[UR20][R222.64], R209 ;  /* 0x000000d1de002986 */ /* 0x0087e8000c101114 */
[----:B---3--:R-:W3:Y:S01]  /*86f0*/  LDL.LU.64 R222, [R1+0xc8] ;  /* 0x0000c80001de7983 */ /* 0x008ee20000300a00 */
[----:B0-----:R-:W-:Y:S01]  /*8700*/  ISETP.LT.AND P2, PT, R208, UR4, !P0 ;  /* 0x00000004d0007c0c */ /* 0x001fe2000c741270 */
[----:B------:R-:W0:Y:S01]  /*8710*/  LDCU UR4, c[0x0][0x39c] ;  /* 0x00007380ff0477ac */ /* 0x000e220008000800 */
[----:B------:R-:W-:-:S04]  /*8720*/  PRMT R208, R209, 0x9910, RZ ;  /* 0x00009910d1d07816 */ /* 0x000fc800000000ff */
[----:B------:R-:W-:-:S05]  /*8730*/  SHF.R.S32.HI R208, RZ, 0x8, R208 ;  /* 0x00000008ffd07819 */ /* 0x000fca00000114d0 */
[----:B------:R0:W-:Y:S04]  /*8740*/  @P1 STG.E.U8 desc[UR20][R226.64], R208 ;  /* 0x000000d0e2001986 */ /* 0x0001e8000c101114 */
[----:B0-----:R-:W3:Y:S01]  /*8750*/  LDL.LU.64 R226, [R1+0x1b8] ;  /* 0x0001b80001e27983 */ /* 0x001ee20000300a00 */
[----:B------:R-:W-:-:S03]  /*8760*/  VIADD R245, R0, 0xb ;  /* 0x0000000b00f57836 */ /* 0x000fc60000000000 */
[----:B------:R-:W4:Y:S02]  /*8770*/  LDL.LU.64 R208, [R1+0xc0] ;  /* 0x0000c00001d07983 */ /* 0x000f240000300a00 */
[----:B------:R-:W-:Y:S01]  /*8780*/  ISETP.LT.AND P1, PT, R245, UR4, !P0 ;  /* 0x00000004f5007c0c */ /* 0x000fe2000c721270 */
[----:B------:R-:W0:Y:S01]  /*8790*/  LDCU UR4, c[0x0][0x39c] ;  /* 0x00007380ff0477ac */ /* 0x000e220008000800 */
[----:B--2---:R2:W-:Y:S02]  /*87a0*/  @P4 STG.E.U8 desc[UR20][R200.64], R244 ;  /* 0x000000f4c8004986 */ /* 0x0045e4000c101114 */
[----:B--2---:R-:W-:-:S05]  /*87b0*/  VIADD R200, R0, 0xc ;  /* 0x0000000c00c87836 */ /* 0x004fca0000000000 */
[----:B0-----:R-:W-:Y:S01]  /*87c0*/  ISETP.LT.AND P4, PT, R200, UR4, !P0 ;  /* 0x00000004c8007c0c */ /* 0x001fe2000c781270 */
[----:B------:R-:W0:Y:S01]  /*87d0*/  LDCU UR4, c[0x0][0x39c] ;  /* 0x00007380ff0477ac */ /* 0x000e220008000800 */
[----:B------:R-:W-:Y:S02]  /*87e0*/  PRMT R200, R244, 0x9910, RZ ;  /* 0x00009910f4c87816 */ /* 0x000fe400000000ff */
[----:B------:R-:W2:Y:S02]  /*87f0*/  LDL.LU.64 R244, [R1+0xb8] ;  /* 0x0000b80001f47983 */ /* 0x000ea40000300a00 */
[----:B------:R-:W-:-:S05]  /*8800*/  SHF.R.S32.HI R200, RZ, 0x8, R200 ;  /* 0x00000008ffc87819 */ /* 0x000fca00000114c8 */
[----:B------:R0:W-:Y:S02]  /*8810*/  @P6 STG.E.U8 desc[UR20][R234.64], R200 ;  /* 0x000000c8ea006986 */ /* 0x0001e4000c101114 */
[----:B0-----:R-:W-:Y:S02]  /*8820*/  VIADD R200, R0, 0xd ;  /* 0x0000000d00c87836 */ /* 0x001fe40000000000 */
[----:B------:R-:W5:Y:S03]  /*8830*/  LDL.LU.64 R234, [R1+0xb0] ;  /* 0x0000b00001ea7983 */ /* 0x000f660000300a00 */
        /* <DEDUP_REMOVED lines=9> */
[----:B------:R0:W-:Y:S02]  /*88d0*/  @P5 STG.E.U8 desc[UR20][R222.64], R200 ;  /* 0x000000c8de005986 */ /* 0x0001e4000c101114 */
[----:B0-----:R-:W-:Y:S02]  /*88e0*/  VIADD R200, R0, 0xf ;  /* 0x0000000f00c87836 */ /* 0x001fe40000000000 */
[----:B------:R-:W3:Y:S03]  /*88f0*/  LDL.LU.64 R222, [R1+0xa0] ;  /* 0x0000a00001de7983 */ /* 0x000ee60000300a00 */
[----:B------:R-:W-:Y:S01]  /*8900*/  ISETP.LT.AND P5, PT, R200, UR4, !P0 ;  /* 0x00000004c8007c0c */ /* 0x000fe2000c7a1270 */
[----:B------:R-:W0:Y:S01]  /*8910*/  LDCU UR4, c[0x0][0x39c] ;  /* 0x00007380ff0477ac */ /* 0x000e220008000800 */
[----:B----4-:R4:W-:Y:S01]  /*8920*/  @P2 STG.E.U8 desc[UR20][R208.64], R227 ;  /* 0x000000e3d0002986 */ /* 0x0109e2000c101114 */
[----:B------:R-:W-:Y:S01]  /*8930*/  VIADD R200, R0, 0x10 ;  /* 0x0000001000c87836 */ /* 0x000fe20000000000 */
[----:B----4-:R-:W-:-:S04]  /*8940*/  PRMT R208, R227, 0x9910, RZ ;  /* 0x00009910e3d07816 */ /* 0x010fc800000000ff */
[----:B------:R-:W-:Y:S02]  /*8950*/  SHF.R.S32.HI R209, RZ, 0x8, R208 ;  /* 0x00000008ffd17819 */ /* 0x000fe400000114d0 */
[----:B0-----:R-:W-:Y:S01]  /*8960*/  ISETP.LT.AND P2, PT, R200, UR4, !P0 ;  /* 0x00000004c8007c0c */ /* 0x001fe2000c741270 */
[----:B------:R-:W0:Y:S01]  /*8970*/  LDCU UR4, c[0x0][0x39c] ;  /* 0x00007380ff0477ac */ /* 0x000e220008000800 */
[----:B------:R-:W4:Y:S04]  /*8980*/  LDL.LU.64 R200, [R1+0x98] ;  /* 0x0000980001c87983 */ /* 0x000f280000300a00 */
[----:B------:R-:W3:Y:S04]  /*8990*/  LDL.LU.64 R226, [R1+0x90] ;  /* 0x0000900001e27983 */ /* 0x000ee80000300a00 */
[----:B--2---:R2:W-:Y:S04]  /*89a0*/  @P1 STG.E.U8 desc[UR20][R244.64], R209 ;  /* 0x000000d1f4001986 */ /* 0x0045e8000c101114 */
[----:B--2---:R-:W5:Y:S01]  /*89b0*/  LDL.LU R245, [R1+0x1b0] ;  /* 0x0001b00001f57983 */ /* 0x004f620000300800 */
[----:B------:R-:W-:-:S05]  /*89c0*/  VIADD R208, R0, 0x11 ;  /* 0x0000001100d07836 */ /* 0x000fca0000000000 */
[----:B0-----:R-:W-:Y:S01]  /*89d0*/  ISETP.LT.AND P1, PT, R208, UR4, !P0 ;  /* 0x00000004d0007c0c */ /* 0x001fe2000c721270 */
[----:B------:R-:W0:Y:S01]  /*89e0*/  LDCU UR4, c[0x0][0x39c] ;  /* 0x00007380ff0477ac */ /* 0x000e220008000800 */
[----:B------:R-:W-:Y:S01]  /*89f0*/  VIADD R208, R0, 0x12 ;  /* 0x0000001200d07836 */ /* 0x000fe20000000000 */
[----:B-----5:R2:W-:Y:S04]  /*8a00*/  @P4 STG.E.U8 desc[UR20][R234.64], R245 ;  /* 0x000000f5ea004986 */ /* 0x0205e8000c101114 */
[----:B0-----:R-:W-:Y:S01]  /*8a10*/  ISETP.LT.AND P4, PT, R208, UR4, !P0 ;  /* 0x00000004d0007c0c */ /* 0x001fe2000c781270 */
[----:B------:R-:W0:Y:S01]  /*8a20*/  LDCU UR4, c[0x0][0x39c] ;  /* 0x00007380ff0477ac */ /* 0x000e220008000800 */
[----:B------:R-:W-:Y:S01]  /*8a30*/  PRMT R208, R245, 0x9910, RZ ;  /* 0x00009910f5d07816 */ /* 0x000fe200000000ff */
[----:B--2---:R-:W2:Y:S04]  /*8a40*/  LDL.LU.64 R234, [R1+0x88] ;  /* 0x0000880001ea7983 */ /* 0x004ea80000300a00 */
[----:B------:R-:W5:Y:S01]  /*8a50*/  LDL.LU.64 R244, [R1+0x80] ;  /* 0x0000800001f47983 */ /* 0x000f620000300a00 */
[----:B------:R-:W-:Y:S01]  /*8a60*/  SHF.R.S32.HI R209, RZ, 0x8, R208 ;  /* 0x00000008ffd17819 */ /* 0x000fe200000114d0 */
[----:B------:R-:W-:-:S04]  /*8a70*/  VIADD R208, R0, 0x13 ;  /* 0x0000001300d07836 */ /* 0x000fc80000000000 */
[----:B---3--:R3:W-:Y:S01]  /*8a80*/  @P6 STG.E.U8 desc[UR20][R216.64], R209 ;  /* 0x000000d1d8006986 */ /* 0x0087e2000c101114 */
[----:B0-----:R-:W-:Y:S01]  /*8a90*/  ISETP.LT.AND P6, PT, R208, UR4, !P0 ;  /* 0x00000004d0007c0c */ /* 0x001fe2000c7c1270 */
[----:B------:R-:W0:Y:S01]  /*8aa0*/  LDCU UR4, c[0x0][0x39c] ;  /* 0x00007380ff0477ac */ /* 0x000e220008000800 */
[----:B------:R-:W-:Y:S01]  /*8ab0*/  VIADD R208, R0, 0x14 ;  /* 0x0000001400d07836 */ /* 0x000fe20000000000 */
[----:B------:R0:W-:Y:S04]  /*8ac0*/  @P3 STG.E.U8 desc[UR20][R222.64], R230 ;  /* 0x000000e6de003986 */ /* 0x0001e8000c101114 */
[----:B0-----:R-:W-:Y:S01]  /*8ad0*/  ISETP.LT.AND P3, PT, R208, UR4, !P0 ;  /* 0x00000004d0007c0c */ /* 0x001fe2000c761270 */
[----:B------:R-:W0:Y:S01]  /*8ae0*/  LDCU UR4, c[0x0][0x39c] ;  /* 0x00007380ff0477ac */ /* 0x000e220008000800 */
[----:B---3--:R-:W3:Y:S04]  /*8af0*/  LDL.LU.64 R208, [R1+0x78] ;  /* 0x0000780001d07983 */ /* 0x008ee80000300a00 */
[----:B------:R-:W3:Y:S01]  /*8b00*/  LDL.LU.64 R222, [R1+0x70] ;  /* 0x0000700001de7983 */ /* 0x000ee20000300a00 */
[----:B------:R-:W-:-:S04]  /*8b10*/  PRMT R216, R230, 0x9910, RZ ;  /* 0x00009910e6d87816 */ /* 0x000fc800000000ff */
[----:B------:R-:W-:Y:S01]  /*8b20*/  SHF.R.S32.HI R217, RZ, 0x8, R216 ;  /* 0x00000008ffd97819 */ /* 0x000fe200000114d8 */
[----:B------:R-:W-:-:S04]  /*8b30*/  VIADD R216, R0, 0x15 ;  /* 0x0000001500d87836 */ /* 0x000fc80000000000 */
[----:B----4-:R4:W-:Y:S01]  /*8b40*/  @P5 STG.E.U8 desc[UR20][R200.64], R217 ;  /* 0x000000d9c8005986 */ /* 0x0109e2000c101114 */
[----:B0-----:R-:W-:Y:S01]  /*8b50*/  ISETP.LT.AND P5, PT, R216, UR4, !P0 ;  /* 0x00000004d8007c0c */ /* 0x001fe2000c7a1270 */
[----:B------:R-:W0:Y:S02]  /*8b60*/  LDCU UR4, c[0x0][0x39c] ;  /* 0x00007380ff0477ac */ /* 0x000e240008000800 */
[----:B------:R1:W-:Y:S04]  /*8b70*/  @P2 STG.E.U8 desc[UR20][R226.64], R231 ;  /* 0x000000e7e2002986 */ /* 0x0003e8000c101114 */
[----:B----4-:R-:W4:Y:S04]  /*8b80*/  LDL.LU.64 R200, [R1+0x1a8] ;  /* 0x0001a80001c87983 */ /* 0x010f280000300a00 */
[----:B-1----:R-:W4:Y:S01]  /*8b90*/  LDL.LU.64 R226, [R1+0x68] ;  /* 0x0000680001e27983 */ /* 0x002f220000300a00 */
[----:B------:R-:W-:-:S05]  /*8ba0*/  VIADD R216, R0, 0x16 ;  /* 0x0000001600d87836 */ /* 0x000fca0000000000 */
[----:B0-----:R-:W-:Y:S01]  /*8bb0*/  ISETP.LT.AND P2, PT, R216, UR4, !P0 ;  /* 0x00000004d8007c0c */ /* 0x001fe2000c741270 */
[----:B------:R-:W0:Y:S01]  /*8bc0*/  LDCU UR4, c[0x0][0x39c] ;  /* 0x00007380ff0477ac */ /* 0x000e220008000800 */
[----:B------:R-:W-:Y:S02]  /*8bd0*/  PRMT R216, R231, 0x9910, RZ ;  /* 0x00009910e7d87816 */ /* 0x000fe400000000ff */
[----:B------:R-:W4:Y:S02]  /*8be0*/  LDL.LU.64 R230, [R1+0x60] ;  /* 0x0000600001e67983 */ /* 0x000f240000300a00 */
[----:B------:R-:W-:Y:S01]  /*8bf0*/  SHF.R.S32.HI R217, RZ, 0x8, R216 ;  /* 0x00000008ffd97819 */ /* 0x000fe200000114d8 */
[----:B------:R-:W-:-:S04]  /*8c00*/  VIADD R216, R0, 0x17 ;  /* 0x0000001700d87836 */ /* 0x000fc80000000000 */
[----:B--2---:R-:W-:Y:S04]  /*8c10*/  @P1 STG.E.U8 desc[UR20][R234.64], R217 ;  /* 0x000000d9ea001986 */ /* 0x004fe8000c101114 */
[----:B-----5:R1:W-:Y:S04]  /*8c20*/  @P4 STG.E.U8 desc[UR20][R244.64], R238 ;  /* 0x000000eef4004986 */ /* 0x0203e8000c101114 */
[----:B-1----:R-:W2:Y:S01]  /*8c30*/  LDL.LU.64 R244, [R1+0x58] ;  /* 0x0000580001f47983 */ /* 0x002ea20000300a00 */
[----:B0-----:R-:W-:Y:S01]  /*8c40*/  ISETP.LT.AND P1, PT, R216, UR4, !P0 ;  /* 0x00000004d8007c0c */ /* 0x001fe2000c721270 */
[----:B------:R-:W0:Y:S01]  /*8c50*/  LDCU UR4, c[0x0][0x39c] ;  /* 0x00007380ff0477ac */ /* 0x000e220008000800 */
[----:B------:R-:W-:Y:S01]  /*8c60*/  VIADD R216, R0, 0x18 ;  /* 0x0000001800d87836 */ /* 0x000fe20000000000 */
[----:B------:R-:W5:Y:S04]  /*8c70*/  LDL.LU.64 R234, [R1+0x50] ;  /* 0x0000500001ea7983 */ /* 0x000f680000300a00 */
[----:B0-----:R-:W-:Y:S01]  /*8c80*/  ISETP.LT.AND P4, PT, R216, UR4, !P0 ;  /* 0x00000004d8007c0c */ /* 0x001fe2000c781270 */
[----:B------:R-:W0:Y:S01]  /*8c90*/  LDCU UR4, c[0x0][0x39c] ;  /* 0x00007380ff0477ac */ /* 0x000e220008000800 */
[----:B------:R-:W-:-:S04]  /*8ca0*/  PRMT R216, R238, 0x9910, RZ ;  /* 0x00009910eed87816 */ /* 0x000fc800000000ff */
[----:B------:R-:W-:Y:S01]  /*8cb0*/  SHF.R.S32.HI R217, RZ, 0x8, R216 ;  /* 0x00000008ffd97819 */ /* 0x000fe200000114d8 */
[----:B------:R-:W-:-:S04]  /*8cc0*/  VIADD R216, R0, 0x19 ;  /* 0x0000001900d87836 */ /* 0x000fc80000000000 */
[----:B---3--:R1:W-:Y:S01]  /*8cd0*/  @P6 STG.E.U8 desc[UR20][R208.64], R217 ;  /* 0x000000d9d0006986 */ /* 0x0083e2000c101114 */
[----:B0-----:R-:W-:Y:S01]  /*8ce0*/  ISETP.LT.AND P6, PT, R216, UR4, !P0 ;  /* 0x00000004d8007c0c */ /* 0x001fe2000c7c1270 */
[----:B------:R-:W0:Y:S01]  /*8cf0*/  LDCU UR4, c[0x0][0x39c] ;  /* 0x00007380ff0477ac */ /* 0x000e220008000800 */
[----:B------:R-:W-:Y:S01]  /*8d00*/  VIADD R216, R0, 0x1a ;  /* 0x0000001a00d87836 */ /* 0x000fe20000000000 */
[----:B------:R3:W-:Y:S04]  /*8d10*/  @P3 STG.E.U8 desc[UR20][R222.64], R239 ;  /* 0x000000efde003986 */ /* 0x0007e8000c101114 */
[----:B-1----:R-:W5:Y:S01]  /*8d20*/  LDL.LU.64 R208, [R1+0x1a0] ;  /* 0x0001a00001d07983 */ /* 0x002f620000300a00 */
[----:B0-----:R-:W-:Y:S01]  /*8d30*/  ISETP.LT.AND P3, PT, R216, UR4, !P0 ;  /* 0x00000004d8007c0c */ /* 0x001fe2000c761270 */
[----:B------:R-:W0:Y:S02]  /*8d40*/  LDCU UR4, c[0x0][0x39c] ;  /* 0x00007380ff0477ac */ /* 0x000e240008000800 */
[----:B------:R-:W5:Y:S01]  /*8d50*/  LDL.LU.64 R216, [R1+0x48] ;  /* 0x0000480001d87983 */ /* 0x000f620000300a00 */
[----:B---3--:R-:W-:-:S03]  /*8d60*/  PRMT R222, R239, 0x9910, RZ ;  /* 0x00009910efde7816 */ /* 0x008fc600000000ff */
[----:B------:R-:W3:Y:S01]  /*8d70*/  LDL.LU.64 R238, [R1+0x40] ;  /* 0x0000400001ee7983 */ /* 0x000ee20000300a00 */
[----:B------:R-:W-:Y:S01]  /*8d80*/  SHF.R.S32.HI R223, RZ, 0x8, R222 ;  /* 0x00000008ffdf7819 */ /* 0x000fe200000114de */
[----:B------:R-:W-:-:S04]  /*8d90*/  VIADD R222, R0, 0x1b ;  /* 0x0000001b00de7836 */ /* 0x000fc80000000000 */
[----:B----4-:R1:W-:Y:S01]  /*8da0*/  @P5 STG.E.U8 desc[UR20][R226.64], R223 ;  /* 0x000000dfe2005986 */ /* 0x0103e2000c101114 */
[----:B0-----:R-:W-:Y:S01]  /*8db0*/  ISETP.LT.AND P5, PT, R222, UR4, !P0 ;  /* 0x00000004de007c0c */ /* 0x001fe2000c7a1270 */
[----:B------:R-:W0:Y:S01]  /*8dc0*/  LDCU UR4, c[0x0][0x39c] ;  /* 0x00007380ff0477ac */ /* 0x000e220008000800 */
[----:B------:R-:W-:Y:S01]  /*8dd0*/  VIADD R222, R0, 0x1c ;  /* 0x0000001c00de7836 */ /* 0x000fe20000000000 */
[----:B------:R-:W-:Y:S01]  /*8de0*/  @P2 STG.E.U8 desc[UR20][R230.64], R240 ;  /* 0x000000f0e6002986 */ /* 0x000fe2000c101114 */
[----:B-1----:R-:W-:-:S03]  /*8df0*/  PRMT R226, R240, 0x9910, RZ ;  /* 0x00009910f0e27816 */ /* 0x002fc600000000ff */
[----:B0-----:R-:W-:Y:S01]  /*8e00*/  ISETP.LT.AND P2, PT, R222, UR4, !P0 ;  /* 0x00000004de007c0c */ /* 0x001fe2000c741270 */
[----:B------:R-:W0:Y:S01]  /*8e10*/  LDCU UR4, c[0x0][0x39c] ;  /* 0x00007380ff0477ac */ /* 0x000e220008000800 */
[----:B------:R-:W4:Y:S01]  /*8e20*/  LDL.LU.64 R222, [R1+0x38] ;  /* 0x0000380001de7983 */ /* 0x000f220000300a00 */
[----:B------:R-:W-:Y:S01]  /*8e30*/  SHF.R.S32.HI R227, RZ, 0x8, R226 ;  /* 0x00000008ffe37819 */ /* 0x000fe200000114e2 */
[----:B------:R-:W-:-:S04]  /*8e40*/  VIADD R226, R0, 0x1d ;  /* 0x0000001d00e27836 */ /* 0x000fc80000000000 */
[----:B--2---:R1:W-:Y:S04]  /*8e50*/  @P1 STG.E.U8 desc[UR20][R244.64], R227 ;  /* 0x000000e3f4001986 */ /* 0x0043e8000c101114 */
[----:B-1----:R-:W2:Y:S01]  /*8e60*/  LDL.LU.64 R244, [R1+0x30] ;  /* 0x0000300001f47983 */ /* 0x002ea20000300a00 */
[----:B0-----:R-:W-:Y:S01]  /*8e70*/  ISETP.LT.AND P1, PT, R226, UR4, !P0 ;  /* 0x00000004e2007c0c */ /* 0x001fe2000c721270 */
[----:B------:R-:W0:Y:S01]  /*8e80*/  LDCU UR4, c[0x0][0x39c] ;  /* 0x00007380ff0477ac */ /* 0x000e220008000800 */
[----:B------:R-:W-:Y:S01]  /*8e90*/  VIADD R226, R0, 0x1e ;  /* 0x0000001e00e27836 */ /* 0x000fe20000000000 */
[----:B-----5:R1:W-:Y:S01]  /*8ea0*/  @P4 STG.E.U8 desc[UR20][R234.64], R242 ;  /* 0x000000f2ea004986 */ /* 0x0203e2000c101114 */
[----:B------:R-:W-:-:S03]  /*8eb0*/  PRMT R230, R242, 0x9910, RZ ;  /* 0x00009910f2e67816 */ /* 0x000fc600000000ff */
[----:B0-----:R-:W-:Y:S01]  /*8ec0*/  ISETP.LT.AND P4, PT, R226, UR4, !P0 ;  /* 0x00000004e2007c0c */ /* 0x001fe2000c781270 */
[----:B------:R-:W0:Y:S01]  /*8ed0*/  LDCU UR4, c[0x0][0x39c] ;  /* 0x00007380ff0477ac */ /* 0x000e220008000800 */
[----:B------:R-:W5:Y:S01]  /*8ee0*/  LDL.LU.64 R226, [R1+0x28] ;  /* 0x0000280001e27983 */ /* 0x000f620000300a00 */
[----:B-1----:R-:W-:Y:S01]  /*8ef0*/  SHF.R.S32.HI R235, RZ, 0x8, R230 ;  /* 0x00000008ffeb7819 */ /* 0x002fe200000114e6 */
[----:B------:R-:W-:Y:S02]  /*8f00*/  VIADD R234, R0, 0x1f ;  /* 0x0000001f00ea7836 */ /* 0x000fe40000000000 */
[----:B------:R-:W5:Y:S04]  /*8f10*/  LDL.LU.64 R230, [R1+0x20] ;  /* 0x0000200001e67983 */ /* 0x000f680000300a00 */
[----:B------:R1:W-:Y:S01]  /*8f20*/  @P6 STG.E.U8 desc[UR20][R216.64], R235 ;  /* 0x000000ebd8006986 */ /* 0x0003e2000c101114 */
[----:B0-----:R-:W-:Y:S01]  /*8f30*/  ISETP.LT.AND P6, PT, R234, UR4, !P0 ;  /* 0x00000004ea007c0c */ /* 0x001fe2000c7c1270 */
[----:B------:R-:W0:Y:S01]  /*8f40*/  LDCU UR4, c[0x0][0x39c] ;  /* 0x00007380ff0477ac */ /* 0x000e220008000800 */
[----:B------:R-:W-:Y:S01]  /*8f50*/  VIADD R234, R0, 0x20 ;  /* 0x0000002000ea7836 */ /* 0x000fe20000000000 */
[----:B---3--:R3:W-:Y:S04]  /*8f60*/  @P3 STG.E.U8 desc[UR20][R238.64], R243 ;  /* 0x000000f3ee003986 */ /* 0x0087e8000c101114 */
[----:B-1----:R-:W5:Y:S01]  /*8f70*/  LDL.LU.64 R216, [R1+0x198] ;  /* 0x0001980001d87983 */ /* 0x002f620000300a00 */
[----:B0-----:R-:W-:Y:S01]  /*8f80*/  ISETP.LT.AND P3, PT, R234, UR4, !P0 ;  /* 0x00000004ea007c0c */ /* 0x001fe2000c761270 */
[----:B------:R-:W0:Y:S02]  /*8f90*/  LDCU UR4, c[0x0][0x39c] ;  /* 0x00007380ff0477ac */ /* 0x000e240008000800 */
[----:B------:R-:W5:Y:S01]  /*8fa0*/  LDL.LU.64 R234, [R1+0x18] ;  /* 0x0000180001ea7983 */ /* 0x000f620000300a00 */
[----:B---3--:R-:W-:-:S05]  /*8fb0*/  PRMT R238, R243, 0x9910, RZ ;  /* 0x00009910f3ee7816 */ /* 0x008fca00000000ff */
[----:B------:R-:W-:Y:S02]  /*8fc0*/  IMAD.MOV.U32 R240, RZ, RZ, R238 ;  /* 0x000000fffff07224 */ /* 0x000fe400078e00ee */
[----:B------:R-:W3:Y:S03]  /*8fd0*/  LDL.LU.64 R238, [R1+0x10] ;  /* 0x0000100001ee7983 */ /* 0x000ee60000300a00 */
[----:B------:R-:W-:-:S05]  /*8fe0*/  SHF.R.S32.HI R242, RZ, 0x8, R240 ;  /* 0x00000008fff27819 */ /* 0x000fca00000114f0 */
[----:B----4-:R1:W-:Y:S04]  /*8ff0*/  @P5 STG.E.U8 desc[UR20][R222.64], R242 ;  /* 0x000000f2de005986 */ /* 0x0103e8000c101114 */
[----:B-1----:R-:W4:Y:S04]  /*9000*/  LDL.LU.64 R222, [R1+0x190] ;  /* 0x0001900001de7983 */ /* 0x002f280000300a00 */
[----:B------:R-:W4:Y:S01]  /*9010*/  LDL.LU.64 R242, [R1+0x8] ;  /* 0x0000080001f27983 */ /* 0x000f220000300a00 */
[----:B------:R-:W-:-:S05]  /*9020*/  VIADD R240, R0, 0x21 ;  /* 0x0000002100f07836 */ /* 0x000fca0000000000 */
[----:B0-----:R-:W-:Y:S01]  /*9030*/  ISETP.LT.AND P5, PT, R240, UR4, !P0 ;  /* 0x00000004f0007c0c */ /* 0x001fe2000c7a1270 */
[----:B------:R-:W0:Y:S01]  /*9040*/  LDCU UR4, c[0x0][0x39c] ;  /* 0x00007380ff0477ac */ /* 0x000e220008000800 */
[----:B------:R-:W-:Y:S01]  /*9050*/  VIADD R240, R0, 0x22 ;  /* 0x0000002200f07836 */ /* 0x000fe20000000000 */
[----:B--2---:R1:W-:Y:S04]  /*9060*/  @P2 STG.E.U8 desc[UR20][R244.64], R248 ;  /* 0x000000f8f4002986 */ /* 0x0043e8000c101114 */
[----:B-1----:R-:W2:Y:S01]  /*9070*/  LDL.LU.64 R244, [R1] ;  /* 0x0000000001f47983 */ /* 0x002ea20000300a00 */
[----:B0-----:R-:W-:Y:S01]  /*9080*/  ISETP.LT.AND P2, PT, R240, UR4, !P0 ;  /* 0x00000004f0007c0c */ /* 0x001fe2000c741270 */
[----:B------:R-:W0:Y:S01]  /*9090*/  LDCU UR4, c[0x0][0x39c] ;  /* 0x00007380ff0477ac */ /* 0x000e220008000800 */
[----:B------:R-:W-:Y:S01]  /*90a0*/  PRMT R240, R248, 0x9910, RZ ;  /* 0x00009910f8f07816 */ /* 0x000fe200000000ff */
[----:B------:R-:W-:-:S03]  /*90b0*/  VIADD R248, R0, 0x23 ;  /* 0x0000002300f87836 */ /* 0x000fc60000000000 */
[----:B------:R-:W-:-:S05]  /*90c0*/  SHF.R.S32.HI R240, RZ, 0x8, R240 ;  /* 0x00000008fff07819 */ /* 0x000fca00000114f0 */
[----:B-----5:R1:W-:Y:S01]  /*90d0*/  @P1 STG.E.U8 desc[UR20][R226.64], R240 ;  /* 0x000000f0e2001986 */ /* 0x0203e2000c101114 */
[----:B0-----:R-:W-:Y:S01]  /*90e0*/  ISETP.LT.AND P1, PT, R248, UR4, !P0 ;  /* 0x00000004f8007c0c */ /* 0x001fe2000c721270 */
[----:B------:R-:W0:Y:S01]  /*90f0*/  LDCU UR4, c[0x0][0x39c] ;  /* 0x00007380ff0477ac */ /* 0x000e220008000800 */
[----:B------:R-:W-:Y:S01]  /*9100*/  VIADD R248, R0, 0x24 ;  /* 0x0000002400f87836 */ /* 0x000fe20000000000 */
[----:B------:R5:W-:Y:S04]  /*9110*/  @P4 STG.E.U8 desc[UR20][R230.64], R251 ;  /* 0x000000fbe6004986 */ /* 0x000be8000c101114 */
[----:B-1----:R-:W2:Y:S04]  /*9120*/  LDL.LU.64 R226, [R1+0x188] ;  /* 0x0001880001e27983 */ /* 0x002ea80000300a00 */
[----:B------:R-:W2:Y:S04]  /*9130*/  LDL.LU R240, [R1+0x180] ;  /* 0x0001800001f07983 */ /* 0x000ea80000300800 */
[----:B-----5:R-:W5:Y:S01]  /*9140*/  LDL.LU.64 R230, [R1+0x178] ;  /* 0x0001780001e67983 */ /* 0x020f620000300a00 */
[----:B0-----:R-:W-:Y:S01]  /*9150*/  ISETP.LT.AND P4, PT, R248, UR4, !P0 ;  /* 0x00000004f8007c0c */ /* 0x001fe2000c781270 */
[----:B------:R-:W0:Y:S01]  /*9160*/  LDCU UR4, c[0x0][0x39c] ;  /* 0x00007380ff0477ac */ /* 0x000e220008000800 */
[----:B------:R-:W-:Y:S01]  /*9170*/  PRMT R248, R251, 0x9910, RZ ;  /* 0x00009910fbf87816 */ /* 0x000fe200000000ff */
[----:B------:R-:W-:-:S03]  /*9180*/  VIADD R251, R0, 0x25 ;  /* 0x0000002500fb7836 */ /* 0x000fc60000000000 */
[----:B------:R-:W-:-:S05]  /*9190*/  SHF.R.S32.HI R248, RZ, 0x8, R248 ;  /* 0x00000008fff87819 */ /* 0x000fca00000114f8 */
[----:B------:R1:W-:Y:S01]  /*91a0*/  @P6 STG.E.U8 desc[UR20][R234.64], R248 ;  /* 0x000000f8ea006986 */ /* 0x0003e2000c101114 */
[----:B0-----:R-:W-:Y:S01]  /*91b0*/  ISETP.LT.AND P6, PT, R251, UR4, !P0 ;  /* 0x00000004fb007c0c */ /* 0x001fe2000c7c1270 */
[----:B------:R-:W0:Y:S01]  /*91c0*/  LDCU UR4, c[0x0][0x39c] ;  /* 0x00007380ff0477ac */ /* 0x000e220008000800 */
[----:B------:R-:W-:Y:S01]  /*91d0*/  VIADD R251, R0, 0x26 ;  /* 0x0000002600fb7836 */ /* 0x000fe20000000000 */
[----:B---3--:R3:W-:Y:S04]  /*91e0*/  @P3 STG.E.U8 desc[UR20][R238.64], R250 ;  /* 0x000000faee003986 */ /* 0x0087e8000c101114 */
[----:B-1----:R-:W5:Y:S04]  /*91f0*/  LDL.LU.64 R234, [R1+0x170] ;  /* 0x0001700001ea7983 */ /* 0x002f680000300a00 */
[----:B------:R-:W5:Y:S01]  /*9200*/  LDL.LU R248, [R1+0x168] ;  /* 0x0001680001f87983 */ /* 0x000f620000300800 */
[----:B0-----:R-:W-:Y:S01]  /*9210*/  ISETP.LT.AND P3, PT, R251, UR4, !P0 ;  /* 0x00000004fb007c0c */ /* 0x001fe2000c761270 */
[----:B------:R-:W0:Y:S01]  /*9220*/  LDCU UR4, c[0x0][0x39c] ;  /* 0x00007380ff0477ac */ /* 0x000e220008000800 */
[----:B---3--:R-:W-:Y:S01]  /*9230*/  PRMT R250, R250, 0x9910, RZ ;  /* 0x00009910fafa7816 */ /* 0x008fe200000000ff */
[----:B------:R-:W-:Y:S01]  /*9240*/  VIADD R251, R0, 0x27 ;  /* 0x0000002700fb7836 */ /* 0x000fe20000000000 */
[----:B------:R-:W3:Y:S02]  /*9250*/  LDL.LU.64 R238, [R1+0x160] ;  /* 0x0001600001ee7983 */ /* 0x000ee40000300a00 */
[----:B------:R-:W-:-:S05]  /*9260*/  SHF.R.S32.HI R250, RZ, 0x8, R250 ;  /* 0x00000008fffa7819 */ /* 0x000fca00000114fa */
[----:B----4-:R1:W-:Y:S01]  /*9270*/  @P5 STG.E.U8 desc[UR20][R242.64], R250 ;  /* 0x000000faf2005986 */ /* 0x0103e2000c101114 */
[----:B0-----:R-:W-:Y:S01]  /*9280*/  ISETP.LT.AND P5, PT, R251, UR4, !P0 ;  /* 0x00000004fb007c0c */ /* 0x001fe2000c7a1270 */
[----:B------:R-:W0:Y:S01]  /*9290*/  LDCU UR4, c[0x0][0x39c] ;  /* 0x00007380ff0477ac */ /* 0x000e220008000800 */
[----:B------:R-:W-:Y:S01]  /*92a0*/  VIADD R251, R0, 0x28 ;  /* 0x0000002800fb7836 */ /* 0x000fe20000000000 */
[----:B-1----:R-:W4:Y:S04]  /*92b0*/  LDL.LU.64 R242, [R1+0x158] ;  /* 0x0001580001f27983 */ /* 0x002f280000300a00 */
[----:B------:R-:W3:Y:S04]  /*92c0*/  LDL.LU R250, [R1+0x150] ;  /* 0x0001500001fa7983 */ /* 0x000ee80000300800 */
[----:B--2---:R1:W-:Y:S01]  /*92d0*/  @P2 STG.E.U8 desc[UR20][R244.64], R249 ;  /* 0x000000f9f4002986 */ /* 0x0043e2000c101114 */
[----:B0-----:R-:W-:Y:S01]  /*92e0*/  ISETP.LT.AND P2, PT, R251, UR4, !P0 ;  /* 0x00000004fb007c0c */ /* 0x001fe2000c741270 */
[----:B------:R-:W0:Y:S02]  /*92f0*/  LDCU UR4, c[0x0][0x39c] ;  /* 0x00007380ff0477ac */ /* 0x000e240008000800 */
[----:B-1----:R-:W2:Y:S04]  /*9300*/  LDL.LU.64 R244, [R1+0x148] ;  /* 0x0001480001f47983 */ /* 0x002ea80000300a00 */
[----:B------:R-:W3:Y:S01]  /*9310*/  LDL.LU R251, [R1+0x144] ;  /* 0x0001440001fb7983 */ /* 0x000ee20000300800 */
[----:B------:R-:W-:-:S04]  /*9320*/  PRMT R249, R249, 0x9910, RZ ;  /* 0x00009910f9f97816 */ /* 0x000fc800000000ff */
[----:B------:R-:W-:-:S05]  /*9330*/  SHF.R.S32.HI R249, RZ, 0x8, R249 ;  /* 0x00000008fff97819 */ /* 0x000fca00000114f9 */
[----:B---3--:R1:W-:Y:S04]  /*9340*/  @P1 STG.E.U8 desc[UR20][R250.64], R249 ;  /* 0x000000f9fa001986 */ /* 0x0083e8000c101114 */
[----:B-1----:R-:W5:Y:S01]  /*9350*/  LDL.LU R249, [R1+0x140] ;  /* 0x0001400001f97983 */ /* 0x002f620000300800 */
[----:B------:R-:W-:-:S05]  /*9360*/  VIADD R251, R0, 0x29 ;  /* 0x0000002900fb7836 */ /* 0x000fca0000000000 */
[----:B0-----:R-:W-:Y:S01]  /*9370*/  ISETP.LT.AND P1, PT, R251, UR4, !P0 ;  /* 0x00000004fb007c0c */ /* 0x001fe2000c721270 */
[----:B------:R-:W0:Y:S01]  /*9380*/  LDCU UR4, c[0x0][0x39c] ;  /* 0x00007380ff0477ac */ /* 0x000e220008000800 */
[----:B------:R-:W-:Y:S01]  /*9390*/  VIADD R250, R0, 0x2a ;  /* 0x0000002a00fa7836 */ /* 0x000fe20000000000 */
[----:B-----5:R1:W-:Y:S02]  /*93a0*/  @P4 STG.E.U8 desc[UR20][R248.64], R241 ;  /* 0x000000f1f8004986 */ /* 0x0203e4000c101114 */
[----:B-1----:R-:W-:Y:S02]  /*93b0*/  PRMT R248, R241, 0x9910, RZ ;  /* 0x00009910f1f87816 */ /* 0x002fe400000000ff */
[----:B------:R-:W3:Y:S01]  /*93c0*/  LDL.LU R241, [R1+0x13c] ;  /* 0x00013c0001f17983 */ /* 0x000ee20000300800 */
[----:B0-----:R-:W-:Y:S01]  /*93d0*/  ISETP.LT.AND P4, PT, R250, UR4, !P0 ;  /* 0x00000004fa007c0c */ /* 0x001fe2000c781270 */
[----:B------:R-:W0:Y:S01]  /*93e0*/  LDCU UR4, c[0x0][0x39c] ;  /* 0x00007380ff0477ac */ /* 0x000e220008000800 */
[----:B------:R-:W-:Y:S01]  /*93f0*/  SHF.R.S32.HI R248, RZ, 0x8, R248 ;  /* 0x00000008fff87819 */ /* 0x000fe200000114f8 */
[----:B------:R-:W-:-:S04]  /*9400*/  VIADD R249, R0, 0x2b ;  /* 0x0000002b00f97836 */ /* 0x000fc80000000000 */
[----:B--2---:R1:W-:Y:S01]  /*9410*/  @P6 STG.E.U8 desc[UR20][R244.64], R248 ;  /* 0x000000f8f4006986 */ /* 0x0043e2000c101114 */
[----:B0-----:R-:W-:Y:S01]  /*9420*/  ISETP.LT.AND P6, PT, R249, UR4, !P0 ;  /* 0x00000004f9007c0c */ /* 0x001fe2000c7c1270 */
[----:B------:R-:W0:Y:S01]  /*9430*/  LDCU UR4, c[0x0][0x39c] ;  /* 0x00007380ff0477ac */ /* 0x000e220008000800 */
[----:B-1----:R-:W-:Y:S01]  /*9440*/  VIADD R244, R0, 0x2c ;  /* 0x0000002c00f47836 */ /* 0x002fe20000000000 */
[----:B----4-:R1:W-:Y:S04]  /*9450*/  @P3 STG.E.U8 desc[UR20][R242.64], R237 ;  /* 0x000000edf2003986 */ /* 0x0103e8000c101114 */
[----:B0-----:R-:W-:Y:S01]  /*9460*/  ISETP.LT.AND P3, PT, R244, UR4, !P0 ;  /* 0x00000004f4007c0c */ /* 0x001fe2000c761270 */
[----:B------:R-:W0:Y:S01]  /*9470*/  LDCU UR4, c[0x0][0x39c] ;  /* 0x00007380ff0477ac */ /* 0x000e220008000800 */
[----:B-1----:R-:W-:-:S02]  /*9480*/  PRMT R242, R237, 0x9910, RZ ;  /* 0x00009910edf27816 */ /* 0x002fc400000000ff */
[----:B------:R-:W2:Y:S01]  /*9490*/  LDL.LU R237, [R1+0x138] ;  /* 0x0001380001ed7983 */ /* 0x000ea20000300800 */
[----:B------:R-:W-:Y:S01]  /*94a0*/  VIADD R243, R0, 0x2d ;  /* 0x0000002d00f37836 */ /* 0x000fe20000000000 */
[----:B------:R-:W-:-:S05]  /*94b0*/  SHF.R.S32.HI R242, RZ, 0x8, R242 ;  /* 0x00000008fff27819 */ /* 0x000fca00000114f2 */
[----:B---3--:R-:W-:Y:S01]  /*94c0*/  @P5 STG.E.U8 desc[UR20][R240.64], R242 ;  /* 0x000000f2f0005986 */ /* 0x008fe2000c101114 */
[----:B0-----:R-:W-:Y:S01]  /*94d0*/  ISETP.LT.AND P5, PT, R243, UR4, !P0 ;  /* 0x00000004f3007c0c */ /* 0x001fe2000c7a1270 */
[----:B------:R-:W0:Y:S01]  /*94e0*/  LDCU UR4, c[0x0][0x39c] ;  /* 0x00007380ff0477ac */ /* 0x000e220008000800 */
[----:B------:R-:W-:Y:S01]  /*94f0*/  PRMT R243, R233, 0x9910, RZ ;  /* 0x00009910e9f37816 */ /* 0x000fe200000000ff */
[----:B------:R1:W-:Y:S04]  /*9500*/  @P2 STG.E.U8 desc[UR20][R238.64], R233 ;  /* 0x000000e9ee002986 */ /* 0x0003e8000c101114 */
[----:B-1----:R-:W3:Y:S01]  /*9510*/  LDL.LU R233, [R1+0x134] ;  /* 0x0001340001e97983 */ /* 0x002ee20000300800 */
[----:B------:R-:W-:-:S05]  /*9520*/  VIADD R240, R0, 0x2e ;  /* 0x0000002e00f07836 */ /* 0x000fca0000000000 */
[----:B0-----:R-:W-:Y:S01]  /*9530*/  ISETP.LT.AND P2, PT, R240, UR4, !P0 ;  /* 0x00000004f0007c0c */ /* 0x001fe2000c741270 */
[----:B------:R-:W0:Y:S01]  /*9540*/  LDCU UR4, c[0x0][0x39c] ;  /* 0x00007380ff0477ac */ /* 0x000e220008000800 */
[----:B------:R-:W-:Y:S01]  /*9550*/  SHF.R.S32.HI R238, RZ, 0x8, R243 ;  /* 0x00000008ffee7819 */ /* 0x000fe200000114f3 */
[----:B------:R-:W-:-:S04]  /*9560*/  VIADD R239, R0, 0x2f ;  /* 0x0000002f00ef7836 */ /* 0x000fc80000000000 */
[----:B--2---:R-:W-:Y:S01]  /*9570*/  @P1 STG.E.U8 desc[UR20][R236.64], R238 ;  /* 0x000000eeec001986 */ /* 0x004fe2000c101114 */
[----:B0-----:R-:W-:Y:S01]  /*9580*/  ISETP.LT.AND P1, PT, R239, UR4, !P0 ;  /* 0x00000004ef007c0c */ /* 0x001fe2000c721270 */
[----:B------:R-:W0:Y:S01]  /*9590*/  LDCU UR4, c[0x0][0x39c] ;  /* 0x00007380ff0477ac */ /* 0x000e220008000800 */
[----:B------:R-:W-:-:S04]  /*95a0*/  PRMT R239, R229, 0x9910, RZ ;  /* 0x00009910e5ef7816 */ /* 0x000fc800000000ff */
[----:B------:R-:W-:Y:S01]  /*95b0*/  SHF.R.S32.HI R239, RZ, 0x8, R239 ;  /* 0x00000008ffef7819 */ /* 0x000fe200000114ef */
[----:B------:R1:W-:Y:S04]  /*95c0*/  @P4 STG.E.U8 desc[UR20][R234.64], R229 ;  /* 0x000000e5ea004986 */ /* 0x0003e8000c101114 */
[----:B-1----:R-:W2:Y:S01]  /*95d0*/  LDL.LU R229, [R1+0x130] ;  /* 0x0001300001e57983 */ /* 0x002ea20000300800 */
[----:B------:R-:W-:-:S03]  /*95e0*/  PRMT R235, R225, 0x9910, RZ ;  /* 0x00009910e1eb7816 */ /* 0x000fc600000000ff */
[----:B---3--:R-:W-:Y:S04]  /*95f0*/  @P6 STG.E.U8 desc[UR20][R232.64], R239 ;  /* 0x000000efe8006986 */ /* 0x008fe8000c101114 */
[----:B------:R1:W-:Y:S04]  /*9600*/  @P3 STG.E.U8 desc[UR20][R230.64], R225 ;  /* 0x000000e1e6003986 */ /* 0x0003e8000c101114 */
[----:B-1----:R-:W3:Y:S01]  /*9610*/  LDL.LU R225, [R1+0x12c] ;  /* 0x00012c0001e17983 */ /* 0x002ee20000300800 */
[----:B------:R-:W-:Y:S01]  /*9620*/  VIADD R240, R0, 0x30 ;  /* 0x0000003000f07836 */ /* 0x000fe20000000000 */
[----:B------:R-:W-:-:S04]  /*9630*/  PRMT R231, R221, 0x9910, RZ ;  /* 0x00009910dde77816 */ /* 0x000fc800000000ff */
[----:B0-----:R-:W-:Y:S01]  /*9640*/  ISETP.LT.AND P4, PT, R240, UR4, !P0 ;  /* 0x00000004f0007c0c */ /* 0x001fe2000c781270 */
[----:B------:R-:W0:Y:S01]  /*9650*/  LDCU UR4, c[0x0][0x39c] ;  /* 0x00007380ff0477ac */ /* 0x000e220008000800 */
[----:B------:R-:W-:Y:S02]  /*9660*/  SHF.R.S32.HI R235, RZ, 0x8, R235 ;  /* 0x00000008ffeb7819 */ /* 0x000fe400000114eb */
[----:B------:R-:W-:-:S03]  /*9670*/  SHF.R.S32.HI R231, RZ, 0x8, R231 ;  /* 0x00000008ffe77819 */ /* 0x000fc600000114e7 */
[----:B--2---:R-:W-:Y:S04]  /*9680*/  @P5 STG.E.U8 desc[UR20][R228.64], R235 ;  /* 0x000000ebe4005986 */ /* 0x004fe8000c101114 */
[----:B------:R1:W-:Y:S04]  /*9690*/  @P2 STG.E.U8 desc[UR20][R226.64], R221 ;  /* 0x000000dde2002986 */ /* 0x0003e8000c101114 */
[----:B-1----:R-:W2:Y:S01]  /*96a0*/  LDL.LU R221, [R1+0x128] ;  /* 0x0001280001dd7983 */ /* 0x002ea20000300800 */
[----:B------:R-:W-:Y:S01]  /*96b0*/  PRMT R227, R213, 0x9910, RZ ;  /* 0x00009910d5e37816 */ /* 0x000fe200000000ff */
[----:B------:R-:W-:-:S05]  /*96c0*/  VIADD R240, R0, 0x31 ;  /* 0x0000003100f07836 */ /* 0x000fca0000000000 */
[----:B0-----:R-:W-:Y:S01]  /*96d0*/  ISETP.LT.AND P6, PT, R240, UR4, !P0 ;  /* 0x00000004f0007c0c */ /* 0x001fe2000c7c1270 */
[----:B------:R-:W0:Y:S01]  /*96e0*/  LDCU UR4, c[0x0][0x39c] ;  /* 0x00007380ff0477ac */ /* 0x000e220008000800 */
[----:B---3--:R-:W-:Y:S04]  /*96f0*/  @P1 STG.E.U8 desc[UR20][R224.64], R231 ;  /* 0x000000e7e0001986 */ /* 0x008fe8000c101114 */
[----:B------:R1:W-:Y:S04]  /*9700*/  @P4 STG.E.U8 desc[UR20][R222.64], R213 ;  /* 0x000000d5de004986 */ /* 0x0003e8000c101114 */
[----:B-1----:R-:W3:Y:S01]  /*9710*/  LDL.LU R213, [R1+0x124] ;  /* 0x0001240001d57983 */ /* 0x002ee20000300800 */
[----:B------:R-:W-:-:S05]  /*9720*/  VIADD R236, R0, 0x32 ;  /* 0x0000003200ec7836 */ /* 0x000fca0000000000 */
[----:B0-----:R-:W-:Y:S01]  /*9730*/  ISETP.LT.AND P3, PT, R236, UR4, !P0 ;  /* 0x00000004ec007c0c */ /* 0x001fe2000c761270 */
[----:B------:R-:W0:Y:S01]  /*9740*/  LDCU UR4, c[0x0][0x39c] ;  /* 0x00007380ff0477ac */ /* 0x000e220008000800 */
[C---:B------:R-:W-:Y:S02]  /*9750*/  VIADD R234, R0.reuse, 0x33 ;  /* 0x0000003300ea7836 */ /* 0x040fe40000000000 */
[----:B------:R-:W-:-:S03]  /*9760*/  VIADD R232, R0, 0x34 ;  /* 0x0000003400e87836 */ /* 0x000fc60000000000 */
[----:B0-----:R-:W-:Y:S01]  /*9770*/  ISETP.LT.AND P5, PT, R234, UR4, !P0 ;  /* 0x00000004ea007c0c */ /* 0x001fe2000c7a1270 */
[----:B------:R-:W0:Y:S01]  /*9780*/  LDCU UR4, c[0x0][0x39c] ;  /* 0x00007380ff0477ac */ /* 0x000e220008000800 */
[----:B------:R-:W-:Y:S02]  /*9790*/  PRMT R223, R205, 0x9910, RZ ;  /* 0x00009910cddf7816 */ /* 0x000fe400000000ff */
[----:B------:R-:W-:Y:S02]  /*97a0*/  SHF.R.S32.HI R227, RZ, 0x8, R227 ;  /* 0x00000008ffe37819 */ /* 0x000fe400000114e3 */
[----:B------:R-:W-:-:S03]  /*97b0*/  SHF.R.S32.HI R223, RZ, 0x8, R223 ;  /* 0x00000008ffdf7819 */ /* 0x000fc600000114df */
[----:B--2---:R-:W-:Y:S01]  /*97c0*/  @P6 STG.E.U8 desc[UR20][R220.64], R227 ;  /* 0x000000e3dc006986 */ /* 0x004fe2000c101114 */
[----:B0-----:R-:W-:-:S03]  /*97d0*/  ISETP.LT.AND P2, PT, R232, UR4, !P0 ;  /* 0x00000004e8007c0c */ /* 0x001fc6000c741270 */
[----:B------:R0:W-:Y:S01]  /*97e0*/  @P3 STG.E.U8 desc[UR20][R216.64], R205 ;  /* 0x000000cdd8003986 */ /* 0x0001e2000c101114 */
[----:B------:R-:W1:Y:S03]  /*97f0*/  LDCU UR4, c[0x0][0x39c] ;  /* 0x00007380ff0477ac */ /* 0x000e660008000800 */
[----:B0-----:R-:W2:Y:S01]  /*9800*/  LDL.LU R205, [R1+0x120] ;  /* 0x0001200001cd7983 */ /* 0x001ea20000300800 */
[----:B------:R-:W-:Y:S01]  /*9810*/  PRMT R217, R197, 0x9910, RZ ;  /* 0x00009910c5d97816 */ /* 0x000fe200000000ff */
[----:B------:R-:W-:-:S05]  /*9820*/  VIADD R230, R0, 0x35 ;  /* 0x0000003500e67836 */ /* 0x000fca0000000000 */
[----:B-1----:R-:W-:Y:S01]  /*9830*/  ISETP.LT.AND P1, PT, R230, UR4, !P0 ;  /* 0x00000004e6007c0c */ /* 0x002fe2000c721270 */
[----:B------:R-:W0:Y:S01]  /*9840*/  LDCU UR4, c[0x0][0x39c] ;  /* 0x00007380ff0477ac */ /* 0x000e220008000800 */
[----:B---3--:R-:W-:Y:S04]  /*9850*/  @P5 STG.E.U8 desc[UR20][R212.64], R223 ;  /* 0x000000dfd4005986 */ /* 0x008fe8000c101114 */
[----:B------:R1:W-:Y:S04]  /*9860*/  @P2 STG.E.U8 desc[UR20][R208.64], R197 ;  /* 0x000000c5d0002986 */ /* 0x0003e8000c101114 */
[----:B-1----:R-:W3:Y:S01]  /*9870*/  LDL.LU R197, [R1+0x11c] ;  /* 0x00011c0001c57983 */ /* 0x002ee20000300800 */
[----:B------:R-:W-:-:S02]  /*9880*/  VIADD R228, R0, 0x36 ;  /* 0x0000003600e47836 */ /* 0x000fc40000000000 */
[C---:B------:R-:W-:Y:S02]  /*9890*/  VIADD R226, R0.reuse, 0x37 ;  /* 0x0000003700e27836 */ /* 0x040fe40000000000 */
[----:B------:R-:W-:Y:S01]  /*98a0*/  VIADD R224, R0, 0x38 ;  /* 0x0000003800e07836 */ /* 0x000fe20000000000 */
[----:B0-----:R-:W-:Y:S01]  /*98b0*/  ISETP.LT.AND P4, PT, R228, UR4, !P0 ;  /* 0x00000004e4007c0c */ /* 0x001fe2000c781270 */
[----:B------:R-:W0:Y:S01]  /*98c0*/  LDCU UR4, c[0x0][0x39c] ;  /* 0x00007380ff0477ac */ /* 0x000e220008000800 */
[----:B------:R-:W-:Y:S01]  /*98d0*/  PRMT R209, R203, 0x9910, RZ ;  /* 0x00009910cbd17816 */ /* 0x000fe200000000ff */
[----:B------:R-:W4:Y:S01]  /*98e0*/  LDL.LU R250, [R1+0x10c] ;  /* 0x00010c0001fa7983 */ /* 0x000f220000300800 */
[----:B0-----:R-:W-:Y:S01]  /*98f0*/  ISETP.LT.AND P6, PT, R226, UR4, !P0 ;  /* 0x00000004e2007c0c */ /* 0x001fe2000c7c1270 */
[----:B------:R-:W0:Y:S01]  /*9900*/  LDCU UR4, c[0x0][0x39c] ;  /* 0x00007380ff0477ac */ /* 0x000e220008000800 */
[----:B------:R-:W-:Y:S02]  /*9910*/  SHF.R.S32.HI R217, RZ, 0x8, R217 ;  /* 0x00000008ffd97819 */ /* 0x000fe400000114d9 */
[----:B------:R-:W-:-:S02]  /*9920*/  SHF.R.S32.HI R209, RZ, 0x8, R209 ;  /* 0x00000008ffd17819 */ /* 0x000fc400000114d1 */
[----:B0-----:R-:W-:Y:S01]  /*9930*/  ISETP.LT.AND P3, PT, R224, UR4, !P0 ;  /* 0x00000004e0007c0c */ /* 0x001fe2000c761270 */
[----:B--2---:R-:W-:Y:S01]  /*9940*/  @P1 STG.E.U8 desc[UR20][R204.64], R217 ;  /* 0x000000d9cc001986 */ /* 0x004fe2000c101114 */
[----:B------:R-:W0:Y:S03]  /*9950*/  LDCU UR4, c[0x0][0x39c] ;  /* 0x00007380ff0477ac */ /* 0x000e260008000800 */
[----:B------:R1:W-:Y:S04]  /*9960*/  @P4 STG.E.U8 desc[UR20][R200.64], R203 ;  /* 0x000000cbc8004986 */ /* 0x0003e8000c101114 */
[----:B-1----:R-:W2:Y:S01]  /*9970*/  LDL.LU R203, [R1+0x118] ;  /* 0x0001180001cb7983 */ /* 0x002ea20000300800 */
[----:B------:R-:W-:-:S03]  /*9980*/  PRMT R200, R207, 0x9910, RZ ;  /* 0x00009910cfc87816 */ /* 0x000fc600000000ff */
[----:B---3--:R-:W-:Y:S04]  /*9990*/  @P6 STG.E.U8 desc[UR20][R196.64], R209 ;  /* 0x000000d1c4006986 */ /* 0x008fe8000c101114 */
[----:B------:R1:W-:Y:S04]  /*99a0*/  @P3 STG.E.U8 desc[UR20][R198.64], R207 ;  /* 0x000000cfc6003986 */ /* 0x0003e8000c101114 */
[----:B-1----:R-:W3:Y:S01]  /*99b0*/  LDL.LU R207, [R1+0x114] ;  /* 0x0001140001cf7983 */ /* 0x002ee20000300800 */
[C---:B------:R-:W-:Y:S02]  /*99c0*/  VIADD R222, R0.reuse, 0x39 ;  /* 0x0000003900de7836 */ /* 0x040fe40000000000 */
[----:B------:R-:W-:Y:S01]  /*99d0*/  VIADD R220, R0, 0x3a ;  /* 0x0000003a00dc7836 */ /* 0x000fe20000000000 */
[----:B------:R-:W-:Y:S01]  /*99e0*/  SHF.R.S32.HI R197, RZ, 0x8, R200 ;  /* 0x00000008ffc57819 */ /* 0x000fe200000114c8 */
[----:B------:R-:W5:Y:S01]  /*99f0*/  LDL.LU R251, [R1+0x108] ;  /* 0x0001080001fb7983 */ /* 0x000f620000300800 */
[----:B0-----:R-:W-:Y:S01]  /*9a00*/  ISETP.LT.AND P5, PT, R222, UR4, !P0 ;  /* 0x00000004de007c0c */ /* 0x001fe2000c7a1270 */
[----:B------:R-:W0:Y:S01]  /*9a10*/  LDCU UR4, c[0x0][0x39c] ;  /* 0x00007380ff0477ac */ /* 0x000e220008000800 */
[----:B------:R-:W-:-:S02]  /*9a20*/  PRMT R199, R219, 0x9910, RZ ;  /* 0x00009910dbc77816 */ /* 0x000fc400000000ff */
[----:B0-----:R-:W-:Y:S01]  /*9a30*/  ISETP.LT.AND P2, PT, R220, UR4, !P0 ;  /* 0x00000004dc007c0c */ /* 0x001fe2000c741270 */
[----:B------:R-:W0:Y:S08]  /*9a40*/  LDCU UR4, c[0x0][0x39c] ;  /* 0x00007380ff0477ac */ /* 0x000e300008000800 */
[----:B--2---:R-:W-:Y:S01]  /*9a50*/  @P5 STG.E.U8 desc[UR20][R202.64], R197 ;  /* 0x000000c5ca005986 */ /* 0x004fe2000c101114 */
[----:B------:R-:W-:-:S05]  /*9a60*/  VIADD R216, R0, 0x3b ;  /* 0x0000003b00d87836 */ /* 0x000fca0000000000 */
[----:B0-----:R-:W-:Y:S01]  /*9a70*/  ISETP.LT.AND P1, PT, R216, UR4, !P0 ;  /* 0x00000004d8007c0c */ /* 0x001fe2000c721270 */
[----:B------:R-:W0:Y:S01]  /*9a80*/  LDCU UR4, c[0x0][0x39c] ;  /* 0x00007380ff0477ac */ /* 0x000e220008000800 */
[C---:B------:R-:W-:Y:S02]  /*9a90*/  VIADD R212, R0.reuse, 0x3c ;  /* 0x0000003c00d47836 */ /* 0x040fe40000000000 */
[----:B------:R-:W-:-:S03]  /*9aa0*/  VIADD R208, R0, 0x3d ;  /* 0x0000003d00d07836 */ /* 0x000fc60000000000 */
[----:B0-----:R-:W-:Y:S01]  /*9ab0*/  ISETP.LT.AND P4, PT, R212, UR4, !P0 ;  /* 0x00000004d4007c0c */ /* 0x001fe2000c781270 */
[----:B------:R-:W0:Y:S01]  /*9ac0*/  LDCU UR4, c[0x0][0x39c] ;  /* 0x00007380ff0477ac */ /* 0x000e220008000800 */
[----:B---3--:R1:W-:Y:S04]  /*9ad0*/  @P2 STG.E.U8 desc[UR20][R206.64], R219 ;  /* 0x000000dbce002986 */ /* 0x0083e8000c101114 */
[----:B-1----:R-:W2:Y:S01]  /*9ae0*/  LDL.LU R219, [R1+0x110] ;  /* 0x0001100001db7983 */ /* 0x002ea20000300800 */
[----:B0-----:R-:W-:Y:S01]  /*9af0*/  ISETP.LT.AND P6, PT, R208, UR4, !P0 ;  /* 0x00000004d0007c0c */ /* 0x001fe2000c7c1270 */
[----:B------:R-:W0:Y:S01]  /*9b00*/  LDCU UR4, c[0x0][0x39c] ;  /* 0x00007380ff0477ac */ /* 0x000e220008000800 */
[C---:B------:R-:W-:Y:S02]  /*9b10*/  VIADD R204, R0.reuse, 0x3e ;  /* 0x0000003e00cc7836 */ /* 0x040fe40000000000 */
[----:B------:R-:W-:-:S03]  /*9b20*/  VIADD R196, R0, 0x3f ;  /* 0x0000003f00c47836 */ /* 0x000fc60000000000 */
[----:B0-----:R-:W-:Y:S01]  /*9b30*/  ISETP.LT.AND P3, PT, R204, UR4, !P0 ;  /* 0x00000004cc007c0c */ /* 0x001fe2000c761270 */
[----:B------:R-:W0:Y:S01]  /*9b40*/  LDCU UR4, c[0x0][0x39c] ;  /* 0x00007380ff0477ac */ /* 0x000e220008000800 */
[----:B----4-:R-:W-:Y:S02]  /*9b50*/  PRMT R198, R250, 0x9910, RZ ;  /* 0x00009910fac67816 */ /* 0x010fe400000000ff */
[----:B------:R-:W-:-:S03]  /*9b60*/  SHF.R.S32.HI R199, RZ, 0x8, R199 ;  /* 0x00000008ffc77819 */ /* 0x000fc600000114c7 */
[----:B------:R-:W-:Y:S01]  /*9b70*/  IMAD.MOV.U32 R197, RZ, RZ, R198 ;  /* 0x000000ffffc57224 */ /* 0x000fe200078e00c6 */
[----:B0-----:R-:W-:Y:S01]  /*9b80*/  ISETP.LT.AND P5, PT, R196, UR4, !P0 ;  /* 0x00000004c4007c0c */ /* 0x001fe2000c7a1270 */
[----:B------:R-:W0:Y:S01]  /*9b90*/  LDCU UR4, c[0x0][0x39c] ;  /* 0x00007380ff0477ac */ /* 0x000e220008000800 */
[----:B------:R-:W-:-:S05]  /*9ba0*/  VIADD R196, R0, 0x40 ;  /* 0x0000004000c47836 */ /* 0x000fca0000000000 */
[----:B------:R-:W-:Y:S01]  /*9bb0*/  ISETP.LT.AND P2, PT, R196, UR6, !P0 ;  /* 0x00000006c4007c0c */ /* 0x000fe2000c741270 */
[C---:B------:R-:W-:Y:S01]  /*9bc0*/  VIADD R196, R0.reuse, 0x41 ;  /* 0x0000004100c47836 */ /* 0x040fe20000000000 */
[----:B------:R1:W-:Y:S01]  /*9bd0*/  @P1 STG.E.U8 desc[UR20][R210.64], R199 ;  /* 0x000000c7d2001986 */ /* 0x0003e2000c101114 */
[----:B------:R-:W-:Y:S01]  /*9be0*/  SHF.R.S32.HI R197, RZ, 0x8, R197 ;  /* 0x00000008ffc57819 */ /* 0x000fe200000114c5 */
[----:B------:R-:W-:Y:S02]  /*9bf0*/  VIADD R198, R0, 0x42 ;  /* 0x0000004200c67836 */ /* 0x000fe40000000000 */
[----:B------:R-:W-:Y:S01]  /*9c00*/  VIADD R252, R252, UR5 ;  /* 0x00000005fcfc7c36 */ /* 0x000fe20008000000 */
[----:B------:R-:W-:Y:S01]  /*9c10*/  ISETP.LT.AND P1, PT, R196, UR7, !P0 ;  /* 0x00000007c4007c0c */ /* 0x000fe2000c721270 */
[----:B------:R-:W-:Y:S01]  /*9c20*/  VIADD R196, R0, 0x43 ;  /* 0x0000004300c47836 */ /* 0x000fe20000000000 */
[----:B------:R-:W-:Y:S01]  /*9c30*/  @P4 STG.E.U8 desc[UR20][R214.64], R250 ;  /* 0x000000fad6004986 */ /* 0x000fe2000c101114 */
[----:B------:R-:W-:Y:S01]  /*9c40*/  ISETP.LT.AND P4, PT, R198, UR8, !P0 ;  /* 0x00000008c6007c0c */ /* 0x000fe2000c781270 */
[----:B------:R-:W-:Y:S01]  /*9c50*/  VIADD R198, R252, UR5 ;  /* 0x00000005fcc67c36 */ /* 0x000fe20008000000 */
[----:B------:R-:W-:Y:S01]  /*9c60*/  F2FP.SATFINITE.E5M2.F32.PACK_AB_MERGE_C R203, R133, R132, RZ ;  /* 0x0000008485cb723e */ /* 0x000fe200048060ff */
[----:B------:R-:W3:Y:S01]  /*9c70*/  LDCU UR7, c[0x0][0x39c] ;  /* 0x00007380ff0777ac */ /* 0x000ee20008000800 */
[----:B-1----:R-:W-:Y:S01]  /*9c80*/  VIADD R199, R0, 0x44 ;  /* 0x0000004400c77836 */ /* 0x002fe20000000000 */
[----:B-----5:R-:W-:Y:S01]  /*9c90*/  PRMT R201, R251, 0x9910, RZ ;  /* 0x00009910fbc97816 */ /* 0x020fe200000000ff */
[----:B------:R-:W1:Y:S03]  /*9ca0*/  LDCU UR6, c[0x0][0x39c] ;  /* 0x00007380ff0677ac */ /* 0x000e660008000800 */
[----:B------:R-:W-:-:S02]  /*9cb0*/  SHF.R.S32.HI R201, RZ, 0x8, R201 ;  /* 0x00000008ffc97819 */ /* 0x000fc400000114c9 */
[----:B------:R-:W-:Y:S01]  /*9cc0*/  PRMT R202, R203, 0x9910, RZ ;  /* 0x00009910cbca7816 */ /* 0x000fe200000000ff */
[----:B------:R-:W-:Y:S01]  /*9cd0*/  VIADD R204, R0, 0x45 ;  /* 0x0000004500cc7836 */ /* 0x000fe20000000000 */
[----:B------:R-:W-:-:S04]  /*9ce0*/  F2FP.SATFINITE.E5M2.F32.PACK_AB_MERGE_C R137, R137, R136, RZ ;  /* 0x000000888989723e */ /* 0x000fc800048060ff */
[----:B------:R-:W-:Y:S02]  /*9cf0*/  PRMT R136, R137, 0x9910, RZ ;  /* 0x0000991089887816 */ /* 0x000fe400000000ff */
[----:B------:R-:W-:Y:S02]  /*9d00*/  F2FP.SATFINITE.E5M2.F32.PACK_AB_MERGE_C R143, R143, R142, RZ ;  /* 0x0000008e8f8f723e */ /* 0x000fe400048060ff */
[----:B------:R-:W-:Y:S02]  /*9d10*/  F2FP.SATFINITE.E5M2.F32.PACK_AB_MERGE_C R145, R145, R144, RZ ;  /* 0x000000909191723e */ /* 0x000fe400048060ff */
[----:B------:R-:W-:Y:S02]  /*9d20*/  F2FP.SATFINITE.E5M2.F32.PACK_AB_MERGE_C R147, R147, R146, RZ ;  /* 0x000000929393723e */ /* 0x000fe400048060ff */
[----:B------:R-:W-:Y:S02]  /*9d30*/  F2FP.SATFINITE.E5M2.F32.PACK_AB_MERGE_C R149, R149, R148, RZ ;  /* 0x000000949595723e */ /* 0x000fe400048060ff */
[----:B------:R-:W-:Y:S01]  /*9d40*/  F2FP.SATFINITE.E5M2.F32.PACK_AB_MERGE_C R151, R151, R150, RZ ;  /* 0x000000969797723e */ /* 0x000fe200048060ff */
[----:B------:R-:W-:Y:S01]  /*9d50*/  VIADD R142, R0, 0x57 ;  /* 0x00000057008e7836 */ /* 0x000fe20000000000 */
[----:B------:R-:W-:-:S02]  /*9d60*/  F2FP.SATFINITE.E5M2.F32.PACK_AB_MERGE_C R153, R153, R152, RZ ;  /* 0x000000989999723e */ /* 0x000fc400048060ff */
[----:B------:R-:W-:Y:S01]  /*9d70*/  F2FP.SATFINITE.E5M2.F32.PACK_AB_MERGE_C R155, R155, R154, RZ ;  /* 0x0000009a9b9b723e */ /* 0x000fe200048060ff */
[----:B--2---:R2:W-:Y:S01]  /*9d80*/  @P6 STG.E.U8 desc[UR20][R218.64], R197 ;  /* 0x000000c5da006986 */ /* 0x0045e2000c101114 */
[----:B0-----:R-:W-:Y:S01]  /*9d90*/  ISETP.LT.AND P6, PT, R196, UR4, !P0 ;  /* 0x00000004c4007c0c */ /* 0x001fe2000c7c1270 */
[----:B------:R-:W0:Y:S02]  /*9da0*/  LDCU UR4, c[0x0][0x39c] ;  /* 0x00007380ff0477ac */ /* 0x000e240008000800 */
[----:B------:R-:W-:Y:S01]  /*9db0*/  @P3 STG.E.U8 desc[UR20][R246.64], R251 ;  /* 0x000000fbf6003986 */ /* 0x000fe2000c101114 */
[----:B------:R-:W-:-:S04]  /*9dc0*/  IADD3 R132, P3, PT, R252, R3, RZ ;  /* 0x00000003fc847210 */ /* 0x000fc80007f7e0ff */
[----:B------:R-:W-:Y:S02]  /*9dd0*/  LEA.HI.X.SX32 R133, R252, R2, 0x1, P3 ;  /* 0x00000002fc857211 */ /* 0x000fe400018f0eff */
[----:B------:R-:W-:-:S04]  /*9de0*/  IADD3 R196, P3, PT, R198, R3, RZ ;  /* 0x00000003c6c47210 */ /* 0x000fc80007f7e0ff */
[C---:B--2---:R-:W-:Y:S02]  /*9df0*/  LEA.HI.X.SX32 R197, R198.reuse, R2, 0x1, P3 ;  /* 0x00000002c6c57211 */ /* 0x044fe400018f0eff */
[----:B0-----:R-:W-:Y:S01]  /*9e00*/  ISETP.LT.AND P3, PT, R199, UR4, !P0 ;  /* 0x00000004c7007c0c */ /* 0x001fe2000c761270 */
[----:B------:R-:W0:Y:S01]  /*9e10*/  LDCU UR4, c[0x0][0x39c] ;  /* 0x00007380ff0477ac */ /* 0x000e220008000800 */
[----:B------:R-:W-:Y:S01]  /*9e20*/  VIADD R199, R198, UR5 ;  /* 0x00000005c6c77c36 */ /* 0x000fe20008000000 */
[----:B------:R2:W-:Y:S04]  /*9e30*/  @P5 STG.E.U8 desc[UR20][R132.64], R201 ;  /* 0x000000c984005986 */ /* 0x0005e8000c101114 */
[----:B------:R4:W-:Y:S01]  /*9e40*/  @P2 STG.E.U8 desc[UR20][R196.64], R203 ;  /* 0x000000cbc4002986 */ /* 0x0009e2000c101114 */
[C---:B------:R-:W-:Y:S01]  /*9e50*/  IADD3 R198, P2, PT, R199.reuse, R3, RZ ;  /* 0x00000003c7c67210 */ /* 0x040fe20007f5e0ff */
[----:B------:R-:W-:-:S03]  /*9e60*/  VIADD R200, R199, UR5 ;  /* 0x00000005c7c87c36 */ /* 0x000fc60008000000 */
[-C--:B------:R-:W-:Y:S02]  /*9e70*/  LEA.HI.X.SX32 R199, R199, R2.reuse, 0x1, P2 ;  /* 0x00000002c7c77211 */ /* 0x080fe400010f0eff */
[----:B--2---:R-:W-:Y:S01]  /*9e80*/  SHF.R.S32.HI R201, RZ, 0x8, R202 ;  /* 0x00000008ffc97819 */ /* 0x004fe200000114ca */
[----:B------:R-:W-:Y:S01]  /*9e90*/  VIADD R133, R0, 0x46 ;  /* 0x0000004600857836 */ /* 0x000fe20000000000 */
[----:B------:R-:W-:Y:S01]  /*9ea0*/  IADD3 R132, P5, PT, R200, R3, RZ ;  /* 0x00000003c8847210 */ /* 0x000fe20007fbe0ff */
[----:B----4-:R-:W-:Y:S02]  /*9eb0*/  VIADD R196, R0, 0x47 ;  /* 0x0000004700c47836 */ /* 0x010fe40000000000 */
[----:B------:R2:W-:Y:S01]  /*9ec0*/  @P1 STG.E.U8 desc[UR20][R198.64], R201 ;  /* 0x000000c9c6001986 */ /* 0x0005e2000c101114 */
[----:B---3--:R-:W-:Y:S01]  /*9ed0*/  ISETP.LT.AND P1, PT, R133, UR7, !P0 ;  /* 0x0000000785007c0c */ /* 0x008fe2000c721270 */
[----:B------:R-:W3:Y:S01]  /*9ee0*/  LDCU UR7, c[0x0][0x39c] ;  /* 0x00007380ff0777ac */ /* 0x000ee20008000800 */
[C---:B------:R-:W-:Y:S01]  /*9ef0*/  LEA.HI.X.SX32 R133, R200.reuse, R2, 0x1, P5 ;  /* 0x00000002c8857211 */ /* 0x040fe200028f0eff */
[----:B------:R-:W-:Y:S01]  /*9f00*/  VIADD R200, R200, UR5 ;  /* 0x00000005c8c87c36 */ /* 0x000fe20008000000 */
[----:B------:R-:W-:-:S02]  /*9f10*/  F2FP.SATFINITE.E5M2.F32.PACK_AB_MERGE_C R203, R135, R134, RZ ;  /* 0x0000008687cb723e */ /* 0x000fc400048060ff */
[----:B0-----:R-:W-:Y:S01]  /*9f20*/  ISETP.LT.AND P5, PT, R196, UR4, !P0 ;  /* 0x00000004c4007c0c */ /* 0x001fe2000c7a1270 */
[----:B------:R-:W0:Y:S01]  /*9f30*/  LDCU UR4, c[0x0][0x39c] ;  /* 0x00007380ff0477ac */ /* 0x000e220008000800 */
[----:B------:R-:W-:Y:S01]  /*9f40*/  PRMT R135, R203, 0x9910, RZ ;  /* 0x00009910cb877816 */ /* 0x000fe200000000ff */
[----:B------:R4:W-:Y:S01]  /*9f50*/  @P4 STG.E.U8 desc[UR20][R132.64], R203 ;  /* 0x000000cb84004986 */ /* 0x0009e2000c101114 */
[----:B-1----:R-:W-:Y:S01]  /*9f60*/  ISETP.LT.AND P2, PT, R204, UR6, !P0 ;  /* 0x00000006cc007c0c */ /* 0x002fe2000c741270 */
[----:B------:R-:W1:Y:S01]  /*9f70*/  LDCU UR6, c[0x0][0x39c] ;  /* 0x00007380ff0677ac */ /* 0x000e620008000800 */
[C---:B------:R-:W-:Y:S01]  /*9f80*/  IADD3 R134, P4, PT, R200.reuse, R3, RZ ;  /* 0x00000003c8867210 */ /* 0x040fe20007f9e0ff */
[C---:B--2---:R-:W-:Y:S02]  /*9f90*/  VIADD R198, R200.reuse, UR5 ;  /* 0x00000005c8c67c36 */ /* 0x044fe40008000000 */
[----:B------:R-:W-:Y:S01]  /*9fa0*/  IMAD.MOV.U32 R199, RZ, RZ, R135 ;  /* 0x000000ffffc77224 */ /* 0x000fe200078e0087 */
[----:B------:R-:W-:-:S02]  /*9fb0*/  LEA.HI.X.SX32 R135, R200, R2, 0x1, P4 ;  /* 0x00000002c8877211 */ /* 0x000fc400020f0eff */
[-C--:B------:R-:W-:Y:S02]  /*9fc0*/  IADD3 R196, P4, PT, R198, R3.reuse, RZ ;  /* 0x00000003c6c47210 */ /* 0x080fe40007f9e0ff */
[----:B------:R-:W-:Y:S01]  /*9fd0*/  SHF.R.S32.HI R199, RZ, 0x8, R199 ;  /* 0x00000008ffc77819 */ /* 0x000fe200000114c7 */
[----:B----4-:R-:W-:Y:S01]  /*9fe0*/  VIADD R132, R0, 0x48 ;  /* 0x0000004800847836 */ /* 0x010fe20000000000 */
[CC--:B------:R-:W-:Y:S01]  /*9ff0*/  LEA.HI.X.SX32 R197, R198.reuse, R2.reuse, 0x1, P4 ;  /* 0x00000002c6c57211 */ /* 0x0c0fe200020f0eff */
[----:B------:R-:W-:Y:S02]  /*a000*/  VIADD R198, R198, UR5 ;  /* 0x00000005c6c67c36 */ /* 0x000fe40008000000 */
[----:B------:R-:W-:Y:S01]  /*a010*/  VIADD R133, R0, 0x49 ;  /* 0x0000004900857836 */ /* 0x000fe20000000000 */
[----:B------:R2:W-:Y:S01]  /*a020*/  @P6 STG.E.U8 desc[UR20][R134.64], R199 ;  /* 0x000000c786006986 */ /* 0x0005e2000c101114 */
[----:B0-----:R-:W-:Y:S01]  /*a030*/  ISETP.LT.AND P4, PT, R132, UR4, !P0 ;  /* 0x0000000484007c0c */ /* 0x001fe2000c781270 */
[----:B------:R-:W0:Y:S01]  /*a040*/  LDCU UR4, c[0x0][0x39c] ;  /* 0x00007380ff0477ac */ /* 0x000e220008000800 */
[C---:B------:R-:W-:Y:S01]  /*a050*/  IADD3 R132, P6, PT, R198.reuse, R3, RZ ;  /* 0x00000003c6847210 */ /* 0x040fe20007fde0ff */
[----:B------:R4:W-:Y:S01]  /*a060*/  @P3 STG.E.U8 desc[UR20][R196.64], R137 ;  /* 0x00000089c4003986 */ /* 0x0009e2000c101114 */
[----:B-1----:R-:W-:Y:S01]  /*a070*/  ISETP.LT.AND P3, PT, R133, UR6, !P0 ;  /* 0x0000000685007c0c */ /* 0x002fe2000c761270 */
[----:B------:R-:W1:Y:S01]  /*a080*/  LDCU UR6, c[0x0][0x39c] ;  /* 0x00007380ff0677ac */ /* 0x000e620008000800 */
[C---:B------:R-:W-:Y:S01]  /*a090*/  LEA.HI.X.SX32 R133, R198.reuse, R2, 0x1, P6 ;  /* 0x00000002c6857211 */ /* 0x040fe200030f0eff */
[----:B------:R-:W-:Y:S01]  /*a0a0*/  VIADD R198, R198, UR5 ;  /* 0x00000005c6c67c36 */ /* 0x000fe20008000000 */
[----:B--2---:R-:W-:-:S02]  /*a0b0*/  SHF.R.S32.HI R199, RZ, 0x8, R136 ;  /* 0x00000008ffc77819 */ /* 0x004fc40000011488 */
[----:B----4-:R-:W-:-:S03]  /*a0c0*/  F2FP.SATFINITE.E5M2.F32.PACK_AB_MERGE_C R197, R139, R138, RZ ;  /* 0x0000008a8bc5723e */ /* 0x010fc600048060ff */
[----:B------:R2:W-:Y:S01]  /*a0d0*/  @P2 STG.E.U8 desc[UR20][R132.64], R199 ;  /* 0x000000c784002986 */ /* 0x0005e2000c101114 */
[CC--:B------:R-:W-:Y:S01]  /*a0e0*/  IADD3 R134, P2, PT, R198.reuse, R3.reuse, RZ ;  /* 0x00000003c6867210 */ /* 0x0c0fe20007f5e0ff */
[C---:B------:R-:W-:Y:S01]  /*a0f0*/  VIADD R138, R198.reuse, UR5 ;  /* 0x00000005c68a7c36 */ /* 0x040fe20008000000 */
[----:B------:R-:W-:Y:S02]  /*a100*/  PRMT R139, R197, 0x9910, RZ ;  /* 0x00009910c58b7816 */ /* 0x000fe400000000ff */
[-C--:B------:R-:W-:Y:S02]  /*a110*/  LEA.HI.X.SX32 R135, R198, R2.reuse, 0x1, P2 ;  /* 0x00000002c6877211 */ /* 0x080fe400010f0eff */
[C---:B------:R-:W-:Y:S02]  /*a120*/  IADD3 R136, P2, PT, R138.reuse, R3, RZ ;  /* 0x000000038a887210 */ /* 0x040fe40007f5e0ff */
[----:B------:R-:W-:Y:S02]  /*a130*/  SHF.R.S32.HI R139, RZ, 0x8, R139 ;  /* 0x00000008ff8b7819 */ /* 0x000fe4000001148b */
[C---:B------:R-:W-:Y:S01]  /*a140*/  LEA.HI.X.SX32 R137, R138.reuse, R2, 0x1, P2 ;  /* 0x000000028a897211 */ /* 0x040fe200010f0eff */
[----:B------:R-:W-:Y:S01]  /*a150*/  VIADD R138, R138, UR5 ;  /* 0x000000058a8a7c36 */ /* 0x000fe20008000000 */
[----:B------:R4:W-:Y:S01]  /*a160*/  @P1 STG.E.U8 desc[UR20][R134.64], R197 ;  /* 0x000000c586001986 */ /* 0x0009e2000c101114 */
[----:B------:R-:W-:-:S02]  /*a170*/  VIADD R196, R0, 0x4b ;  /* 0x0000004b00c47836 */ /* 0x000fc40000000000 */
[----:B--2---:R-:W-:Y:S01]  /*a180*/  VIADD R133, R0, 0x4c ;  /* 0x0000004c00857836 */ /* 0x004fe20000000000 */
[----:B------:R2:W-:Y:S01]  /*a190*/  @P5 STG.E.U8 desc[UR20][R136.64], R139 ;  /* 0x0000008b88005986 */ /* 0x0005e2000c101114 */
[-C--:B------:R-:W-:Y:S01]  /*a1a0*/  IADD3 R132, P5, PT, R138, R3.reuse, RZ ;  /* 0x000000038a847210 */ /* 0x080fe20007fbe0ff */
[----:B------:R-:W-:Y:S01]  /*a1b0*/  VIADD R200, R0, 0x4a ;  /* 0x0000004a00c87836 */ /* 0x000fe20000000000 */
[----:B0-----:R-:W-:Y:S01]  /*a1c0*/  ISETP.LT.AND P1, PT, R196, UR4, !P0 ;  /* 0x00000004c4007c0c */ /* 0x001fe2000c721270 */
[----:B------:R-:W0:Y:S01]  /*a1d0*/  LDCU UR4, c[0x0][0x39c] ;  /* 0x00007380ff0477ac */ /* 0x000e220008000800 */
[----:B-1----:R-:W-:Y:S02]  /*a1e0*/  ISETP.LT.AND P2, PT, R133, UR6, !P0 ;  /* 0x0000000685007c0c */ /* 0x002fe4000c741270 */
[----:B------:R-:W-:Y:S01]  /*a1f0*/  F2FP.SATFINITE.E5M2.F32.PACK_AB_MERGE_C R199, R141, R140, RZ ;  /* 0x0000008c8dc7723e */ /* 0x000fe200048060ff */
[----:B------:R-:W1:Y:S01]  /*a200*/  LDCU UR6, c[0x0][0x39c] ;  /* 0x00007380ff0677ac */ /* 0x000e620008000800 */
[C---:B------:R-:W-:Y:S01]  /*a210*/  LEA.HI.X.SX32 R133, R138.reuse, R2, 0x1, P5 ;  /* 0x000000028a857211 */ /* 0x040fe200028f0eff */
[----:B------:R-:W-:Y:S01]  /*a220*/  VIADD R138, R138, UR5 ;  /* 0x000000058a8a7c36 */ /* 0x000fe20008000000 */
[----:B---3--:R-:W-:Y:S01]  /*a230*/  ISETP.LT.AND P6, PT, R200, UR7, !P0 ;  /* 0x00000007c8007c0c */ /* 0x008fe2000c7c1270 */
[----:B------:R-:W3:Y:S02]  /*a240*/  LDCU UR7, c[0x0][0x39c] ;  /* 0x00007380ff0777ac */ /* 0x000ee40008000800 */
[----:B------:R5:W-:Y:S01]  /*a250*/  @P4 STG.E.U8 desc[UR20][R132.64], R199 ;  /* 0x000000c784004986 */ /* 0x000be2000c101114 */
[C---:B----4-:R-:W-:Y:S01]  /*a260*/  IADD3 R134, P4, PT, R138.reuse, R3, RZ ;  /* 0x000000038a867210 */ /* 0x050fe20007f9e0ff */
[----:B--2---:R-:W-:Y:S01]  /*a270*/  VIADD R139, R138, UR5 ;  /* 0x000000058a8b7c36 */ /* 0x004fe20008000000 */
[----:B------:R-:W-:-:S02]  /*a280*/  PRMT R141, R199, 0x9910, RZ ;  /* 0x00009910c78d7816 */ /* 0x000fc400000000ff */
[-C--:B------:R-:W-:Y:S02]  /*a290*/  LEA.HI.X.SX32 R135, R138, R2.reuse, 0x1, P4 ;  /* 0x000000028a877211 */ /* 0x080fe400020f0eff */
[C---:B------:R-:W-:Y:S01]  /*a2a0*/  IADD3 R136, P4, PT, R139.reuse, R3, RZ ;  /* 0x000000038b887210 */ /* 0x040fe20007f9e0ff */
[C---:B------:R-:W-:Y:S01]  /*a2b0*/  VIADD R138, R0.reuse, 0x4e ;  /* 0x0000004e008a7836 */ /* 0x040fe20000000000 */
[----:B------:R-:W-:Y:S02]  /*a2c0*/  SHF.R.S32.HI R141, RZ, 0x8, R141 ;  /* 0x00000008ff8d7819 */ /* 0x000fe4000001148d */
[C---:B------:R-:W-:Y:S01]  /*a2d0*/  LEA.HI.X.SX32 R137, R139.reuse, R2, 0x1, P4 ;  /* 0x000000028b897211 */ /* 0x040fe200020f0eff */
[----:B------:R-:W-:Y:S02]  /*a2e0*/  VIADD R139, R139, UR5 ;  /* 0x000000058b8b7c36 */ /* 0x000fe40008000000 */
[----:B------:R-:W-:Y:S01]  /*a2f0*/  VIADD R196, R0, 0x4d ;  /* 0x0000004d00c47836 */ /* 0x000fe20000000000 */
[----:B------:R2:W-:Y:S01]  /*a300*/  @P3 STG.E.U8 desc[UR20][R134.64], R141 ;  /* 0x0000008d86003986 */ /* 0x0005e2000c101114 */
[----:B0-----:R-:W-:Y:S01]  /*a310*/  ISETP.LT.AND P3, PT, R138, UR4, !P0 ;  /* 0x000000048a007c0c */ /* 0x001fe2000c761270 */
[----:B------:R-:W0:Y:S01]  /*a320*/  LDCU UR4, c[0x0][0x39c] ;  /* 0x00007380ff0477ac */ /* 0x000e220008000800 */
[----:B------:R-:W-:-:S02]  /*a330*/  PRMT R138, R143, 0x9910, RZ ;  /* 0x000099108f8a7816 */ /* 0x000fc400000000ff */
[C---:B-----5:R-:W-:Y:S02]  /*a340*/  IADD3 R132, P4, PT, R139.reuse, R3, RZ ;  /* 0x000000038b847210 */ /* 0x060fe40007f9e0ff */
[----:B---3--:R-:W-:Y:S01]  /*a350*/  ISETP.LT.AND P5, PT, R196, UR7, !P0 ;  /* 0x00000007c4007c0c */ /* 0x008fe2000c7a1270 */
[----:B------:R-:W3:Y:S01]  /*a360*/  LDCU UR7, c[0x0][0x39c] ;  /* 0x00007380ff0777ac */ /* 0x000ee20008000800 */
[C---:B------:R-:W-:Y:S01]  /*a370*/  LEA.HI.X.SX32 R133, R139.reuse, R2, 0x1, P4 ;  /* 0x000000028b857211 */ /* 0x040fe200020f0eff */
[----:B------:R-:W-:Y:S01]  /*a380*/  VIADD R139, R139, UR5 ;  /* 0x000000058b8b7c36 */ /* 0x000fe20008000000 */
[----:B--2---:R-:W-:Y:S01]  /*a390*/  SHF.R.S32.HI R141, RZ, 0x8, R138 ;  /* 0x00000008ff8d7819 */ /* 0x004fe2000001148a */
[----:B------:R-:W-:Y:S01]  /*a3a0*/  VIADD R140, R0, 0x4f ;  /* 0x0000004f008c7836 */ /* 0x000fe20000000000 */
[----:B------:R2:W-:Y:S01]  /*a3b0*/  @P6 STG.E.U8 desc[UR20][R136.64], R143 ;  /* 0x0000008f88006986 */ /* 0x0005e2000c101114 */
[----:B------:R-:W-:-:S03]  /*a3c0*/  VIADD R138, R139, UR5 ;  /* 0x000000058b8a7c36 */ /* 0x000fc60008000000 */
[----:B------:R4:W-:Y:S01]  /*a3d0*/  @P1 STG.E.U8 desc[UR20][R132.64], R141 ;  /* 0x0000008d84001986 */ /* 0x0009e2000c101114 */
[----:B------:R-:W-:Y:S02]  /*a3e0*/  IADD3 R134, P1, PT, R139, R3, RZ ;  /* 0x000000038b867210 */ /* 0x000fe40007f3e0ff */
[----:B-1----:R-:W-:Y:S01]  /*a3f0*/  ISETP.LT.AND P4, PT, R140, UR6, !P0 ;  /* 0x000000068c007c0c */ /* 0x002fe2000c781270 */
[----:B------:R-:W1:Y:S01]  /*a400*/  LDCU UR6, c[0x0][0x39c] ;  /* 0x00007380ff0677ac */ /* 0x000e620008000800 */
[----:B------:R-:W-:Y:S01]  /*a410*/  PRMT R140, R145, 0x9910, RZ ;  /* 0x00009910918c7816 */ /* 0x000fe200000000ff */
[C---:B--2---:R-:W-:Y:S01]  /*a420*/  VIADD R136, R0.reuse, 0x50 ;  /* 0x0000005000887836 */ /* 0x044fe20000000000 */
[----:B------:R-:W-:Y:S01]  /*a430*/  LEA.HI.X.SX32 R135, R139, R2, 0x1, P1 ;  /* 0x000000028b877211 */ /* 0x000fe200008f0eff */
[----:B------:R-:W-:-:S03]  /*a440*/  VIADD R137, R0, 0x51 ;  /* 0x0000005100897836 */ /* 0x000fc60000000000 */
[----:B0-----:R-:W-:Y:S01]  /*a450*/  ISETP.LT.AND P1, PT, R136, UR4, !P0 ;  /* 0x0000000488007c0c */ /* 0x001fe2000c721270 */
[----:B------:R-:W-:Y:S01]  /*a460*/  IMAD.MOV.U32 R139, RZ, RZ, R140 ;  /* 0x000000ffff8b7224 */ /* 0x000fe200078e008c */
[CC--:B------:R-:W-:Y:S01]  /*a470*/  IADD3 R136, P6, PT, R138.reuse, R3.reuse, RZ ;  /* 0x000000038a887210 */ /* 0x0c0fe20007fde0ff */
[----:B------:R0:W-:Y:S01]  /*a480*/  @P2 STG.E.U8 desc[UR20][R134.64], R145 ;  /* 0x0000009186002986 */ /* 0x0001e2000c101114 */
[----:B---3--:R-:W-:Y:S01]  /*a490*/  ISETP.LT.AND P2, PT, R137, UR7, !P0 ;  /* 0x0000000789007c0c */ /* 0x008fe2000c741270 */
[----:B------:R-:W2:Y:S01]  /*a4a0*/  LDCU UR4, c[0x0][0x39c] ;  /* 0x00007380ff0477ac */ /* 0x000ea20008000800 */
[CC--:B------:R-:W-:Y:S01]  /*a4b0*/  LEA.HI.X.SX32 R137, R138.reuse, R2.reuse, 0x1, P6 ;  /* 0x000000028a897211 */ /* 0x0c0fe200030f0eff */
[----:B------:R-:W-:Y:S01]  /*a4c0*/  VIADD R138, R138, UR5 ;  /* 0x000000058a8a7c36 */ /* 0x000fe20008000000 */
[----:B------:R-:W-:Y:S01]  /*a4d0*/  SHF.R.S32.HI R139, RZ, 0x8, R139 ;  /* 0x00000008ff8b7819 */ /* 0x000fe2000001148b */
[----:B----4-:R-:W-:Y:S01]  /*a4e0*/  VIADD R133, R0, 0x52 ;  /* 0x0000005200857836 */ /* 0x010fe20000000000 */
[----:B------:R-:W3:Y:S02]  /*a4f0*/  LDCU UR7, c[0x0][0x39c] ;  /* 0x00007380ff0777ac */ /* 0x000ee40008000800 */
[C---:B------:R-:W-:Y:S01]  /*a500*/  IADD3 R132, P6, PT, R138.reuse, R3, RZ ;  /* 0x000000038a847210 */ /* 0x040fe20007fde0ff */
[----:B------:R4:W-:Y:S01]  /*a510*/  @P5 STG.E.U8 desc[UR20][R136.64], R139 ;  /* 0x0000008b88005986 */ /* 0x0009e2000c101114 */
[----:B-1----:R-:W-:Y:S01]  /*a520*/  ISETP.LT.AND P5, PT, R133, UR6, !P0 ;  /* 0x0000000685007c0c */ /* 0x002fe2000c7a1270 */
[----:B------:R-:W1:Y:S01]  /*a530*/  LDCU UR6, c[0x0][0x39c] ;  /* 0x00007380ff0677ac */ /* 0x000e620008000800 */
[C---:B------:R-:W-:Y:S01]  /*a540*/  LEA.HI.X.SX32 R133, R138.reuse, R2, 0x1, P6 ;  /* 0x000000028a857211 */ /* 0x040fe200030f0eff */
[----:B------:R-:W-:-:S02]  /*a550*/  VIADD R138, R138, UR5 ;  /* 0x000000058a8a7c36 */ /* 0x000fc40008000000 */
[----:B0-----:R-:W-:Y:S01]  /*a560*/  VIADD R135, R0, 0x53 ;  /* 0x0000005300877836 */ /* 0x001fe20000000000 */
[----:B------:R-:W-:Y:S02]  /*a570*/  PRMT R141, R147, 0x9910, RZ ;  /* 0x00009910938d7816 */ /* 0x000fe400000000ff */
[CC--:B------:R-:W-:Y:S01]  /*a580*/  IADD3 R134, P6, PT, R138.reuse, R3.reuse, RZ ;  /* 0x000000038a867210 */ /* 0x0c0fe20007fde0ff */
[----:B------:R0:W-:Y:S01]  /*a590*/  @P3 STG.E.U8 desc[UR20][R132.64], R147 ;  /* 0x0000009384003986 */ /* 0x0001e2000c101114 */
[----:B--2---:R-:W-:Y:S01]  /*a5a0*/  ISETP.LT.AND P3, PT, R135, UR4, !P0 ;  /* 0x0000000487007c0c */ /* 0x004fe2000c761270 */
[C---:B----4-:R-:W-:Y:S01]  /*a5b0*/  VIADD R139, R138.reuse, UR5 ;  /* 0x000000058a8b7c36 */ /* 0x050fe20008000000 */
[----:B------:R-:W-:Y:S01]  /*a5c0*/  LEA.HI.X.SX32 R135, R138, R2, 0x1, P6 ;  /* 0x000000028a877211 */ /* 0x000fe200030f0eff */
[C---:B------:R-:W-:Y:S01]  /*a5d0*/  VIADD R137, R0.reuse, 0x54 ;  /* 0x0000005400897836 */ /* 0x040fe20000000000 */
[----:B------:R-:W-:Y:S01]  /*a5e0*/  SHF.R.S32.HI R141, RZ, 0x8, R141 ;  /* 0x00000008ff8d7819 */ /* 0x000fe2000001148d */
[----:B------:R-:W2:Y:S01]  /*a5f0*/  LDCU UR4, c[0x0][0x39c] ;  /* 0x00007380ff0477ac */ /* 0x000ea20008000800 */
[----:B------:R-:W-:Y:S01]  /*a600*/  IADD3 R136, P6, PT, R139, R3, RZ ;  /* 0x000000038b887210 */ /* 0x000fe20007fde0ff */
[----:B------:R-:W-:-:S02]  /*a610*/  VIADD R138, R0, 0x55 ;  /* 0x00000055008a7836 */ /* 0x000fc40000000000 */
[----:B------:R4:W-:Y:S01]  /*a620*/  @P4 STG.E.U8 desc[UR20][R134.64], R141 ;  /* 0x0000008d86004986 */ /* 0x0009e2000c101114 */
[----:B---3--:R-:W-:Y:S01]  /*a630*/  ISETP.LT.AND P4, PT, R137, UR7, !P0 ;  /* 0x0000000789007c0c */ /* 0x008fe2000c781270 */
[----:B------:R-:W3:Y:S01]  /*a640*/  LDCU UR7, c[0x0][0x39c] ;  /* 0x00007380ff0777ac */ /* 0x000ee20008000800 */
[CC--:B------:R-:W-:Y:S01]  /*a650*/  LEA.HI.X.SX32 R137, R139.reuse, R2.reuse, 0x1, P6 ;  /* 0x000000028b897211 */ /* 0x0c0fe200030f0eff */
[----:B------:R-:W-:Y:S01]  /*a660*/  VIADD R139, R139, UR5 ;  /* 0x000000058b8b7c36 */ /* 0x000fe20008000000 */
[----:B0-----:R-:W-:Y:S02]  /*a670*/  PRMT R133, R149, 0x9910, RZ ;  /* 0x0000991095857816 */ /* 0x001fe400000000ff */
[----:B-1----:R-:W-:Y:S01]  /*a680*/  ISETP.LT.AND P6, PT, R138, UR6, !P0 ;  /* 0x000000068a007c0c */ /* 0x002fe2000c7c1270 */
[----:B------:R0:W-:Y:S01]  /*a690*/  @P1 STG.E.U8 desc[UR20][R136.64], R149 ;  /* 0x0000009588001986 */ /* 0x0001e2000c101114 */
[CC--:B------:R-:W-:Y:S01]  /*a6a0*/  IADD3 R132, P1, PT, R139.reuse, R3.reuse, RZ ;  /* 0x000000038b847210 */ /* 0x0c0fe20007f3e0ff */
[C---:B------:R-:W-:Y:S01]  /*a6b0*/  VIADD R138, R139.reuse, UR5 ;  /* 0x000000058b8a7c36 */ /* 0x040fe20008000000 */
[----:B------:R-:W1:Y:S01]  /*a6c0*/  LDCU UR6, c[0x0][0x39c] ;  /* 0x00007380ff0677ac */ /* 0x000e620008000800 */
[----:B----4-:R-:W-:Y:S01]  /*a6d0*/  IMAD.MOV.U32 R141, RZ, RZ, R133 ;  /* 0x000000ffff8d7224 */ /* 0x010fe200078e0085 */
[----:B------:R-:W-:Y:S01]  /*a6e0*/  LEA.HI.X.SX32 R133, R139, R2, 0x1, P1 ;  /* 0x000000028b857211 */ /* 0x000fe200008f0eff */
[----:B------:R-:W-:Y:S01]  /*a6f0*/  VIADD R139, R0, 0x56 ;  /* 0x00000056008b7836 */ /* 0x000fe20000000000 */
[----:B------:R-:W-:-:S02]  /*a700*/  IADD3 R134, P1, PT, R138, R3, RZ ;  /* 0x000000038a867210 */ /* 0x000fc40007f3e0ff */
[----:B------:R-:W-:Y:S02]  /*a710*/  SHF.R.S32.HI R141, RZ, 0x8, R141 ;  /* 0x00000008ff8d7819 */ /* 0x000fe4000001148d */
[C---:B------:R-:W-:Y:S02]  /*a720*/  LEA.HI.X.SX32 R135, R138.reuse, R2, 0x1, P1 ;  /* 0x000000028a877211 */ /* 0x040fe400008f0eff */
[----:B--2---:R-:W-:Y:S01]  /*a730*/  ISETP.LT.AND P1, PT, R139, UR4, !P0 ;  /* 0x000000048b007c0c */ /* 0x004fe2000c721270 */
[----:B------:R-:W2:Y:S01]  /*a740*/  LDCU UR4, c[0x0][0x39c] ;  /* 0x00007380ff0477ac */ /* 0x000ea20008000800 */
[----:B------:R-:W-:Y:S01]  /*a750*/  VIADD R138, R138, UR5 ;  /* 0x000000058a8a7c36 */ /* 0x000fe20008000000 */
[----:B------:R4:W-:Y:S01]  /*a760*/  @P2 STG.E.U8 desc[UR20][R132.64], R141 ;  /* 0x0000008d84002986 */ /* 0x0009e2000c101114 */
[----:B------:R-:W-:-:S03]  /*a770*/  PRMT R140, R151, 0x9910, RZ ;  /* 0x00009910978c7816 */ /* 0x000fc600000000ff */
[CC--:B0-----:R-:W-:Y:S01]  /*a780*/  IADD3 R136, P2, PT, R138.reuse, R3.reuse, RZ ;  /* 0x000000038a887210 */ /* 0x0c1fe20007f5e0ff */
[C---:B------:R-:W-:Y:S01]  /*a790*/  VIADD R139, R138.reuse, UR5 ;  /* 0x000000058a8b7c36 */ /* 0x040fe20008000000 */
[----:B------:R0:W-:Y:S02]  /*a7a0*/  @P5 STG.E.U8 desc[UR20][R134.64], R151 ;  /* 0x0000009786005986 */ /* 0x0001e4000c101114 */
[-C--:B------:R-:W-:Y:S02]  /*a7b0*/  LEA.HI.X.SX32 R137, R138, R2.reuse, 0x1, P2 ;  /* 0x000000028a897211 */ /* 0x080fe400010f0eff */
[----:B----4-:R-:W-:Y:S01]  /*a7c0*/  SHF.R.S32.HI R141, RZ, 0x8, R140 ;  /* 0x00000008ff8d7819 */ /* 0x010fe2000001148c */
[C---:B------:R-:W-:Y:S01]  /*a7d0*/  VIADD R133, R0.reuse, 0x58 ;  /* 0x0000005800857836 */ /* 0x040fe20000000000 */
[-C--:B------:R-:W-:Y:S01]  /*a7e0*/  IADD3 R132, P5, PT, R139, R3.reuse, RZ ;  /* 0x000000038b847210 */ /* 0x080fe20007fbe0ff */
[----:B0-----:R-:W-:Y:S02]  /*a7f0*/  VIADD R134, R0, 0x59 ;  /* 0x0000005900867836 */ /* 0x001fe40000000000 */
[----:B------:R0:W-:Y:S01]  /*a800*/  @P3 STG.E.U8 desc[UR20][R136.64], R141 ;  /* 0x0000008d88003986 */ /* 0x0001e2000c101114 */
[----:B---3--:R-:W-:Y:S01]  /*a810*/  ISETP.LT.AND P3, PT, R133, UR7, !P0 ;  /* 0x0000000785007c0c */ /* 0x008fe2000c761270 */
[----:B------:R-:W3:Y:S01]  /*a820*/  LDCU UR7, c[0x0][0x39c] ;  /* 0x00007380ff0777ac */ /* 0x000ee20008000800 */
[C---:B------:R-:W-:Y:S01]  /*a830*/  LEA.HI.X.SX32 R133, R139.reuse, R2, 0x1, P5 ;  /* 0x000000028b857211 */ /* 0x040fe200028f0eff */
[----:B------:R-:W-:Y:S01]  /*a840*/  VIADD R139, R139, UR5 ;  /* 0x000000058b8b7c36 */ /* 0x000fe20008000000 */
[----:B--2---:R-:W-:Y:S01]  /*a850*/  ISETP.LT.AND P5, PT, R134, UR4, !P0 ;  /* 0x0000000486007c0c */ /* 0x004fe2000c7a1270 */
[----:B------:R-:W2:Y:S01]  /*a860*/  LDCU UR4, c[0x0][0x39c] ;  /* 0x00007380ff0477ac */ /* 0x000ea20008000800 */
[----:B------:R-:W-:Y:S01]  /*a870*/  PRMT R135, R153, 0x9910, RZ ;  /* 0x0000991099877816 */ /* 0x000fe200000000ff */
[----:B------:R4:W-:Y:S01]  /*a880*/  @P4 STG.E.U8 desc[UR20][R132.64], R153 ;  /* 0x0000009984004986 */ /* 0x0009e2000c101114 */
[----:B-1----:R-:W-:Y:S01]  /*a890*/  ISETP.LT.AND P2, PT, R142, UR6, !P0 ;  /* 0x000000068e007c0c */ /* 0x002fe2000c741270 */
[----:B------:R-:W1:Y:S01]  /*a8a0*/  LDCU UR6, c[0x0][0x39c] ;  /* 0x00007380ff0677ac */ /* 0x000e620008000800 */
[C---:B------:R-:W-:Y:S01]  /*a8b0*/  IADD3 R134, P4, PT, R139.reuse, R3, RZ ;  /* 0x000000038b867210 */ /* 0x040fe20007f9e0ff */
[----:B------:R-:W-:-:S02]  /*a8c0*/  VIADD R138, R139, UR5 ;  /* 0x000000058b8a7c36 */ /* 0x000fc40008000000 */
[----:B0-----:R-:W-:Y:S01]  /*a8d0*/  IMAD.MOV.U32 R137, RZ, RZ, R135 ;  /* 0x000000ffff897224 */ /* 0x001fe200078e0087 */
[-C--:B------:R-:W-:Y:S02]  /*a8e0*/  LEA.HI.X.SX32 R135, R139, R2.reuse, 0x1, P4 ;  /* 0x000000028b877211 */ /* 0x080fe400020f0eff */
[----:B------:R-:W-:Y:S02]  /*a8f0*/  IADD3 R136, P4, PT, R138, R3, RZ ;  /* 0x000000038a887210 */ /* 0x000fe40007f9e0ff */
[----:B------:R-:W-:Y:S01]  /*a900*/  SHF.R.S32.HI R139, RZ, 0x8, R137 ;  /* 0x00000008ff8b7819 */ /* 0x000fe20000011489 */
[----:B----4-:R-:W-:Y:S01]  /*a910*/  VIADD R132, R0, 0x5a ;  /* 0x0000005a00847836 */ /* 0x010fe20000000000 */
[C---:B------:R-:W-:Y:S01]  /*a920*/  LEA.HI.X.SX32 R137, R138.reuse, R2, 0x1, P4 ;  /* 0x000000028a897211 */ /* 0x040fe200020f0eff */
[----:B------:R-:W-:Y:S02]  /*a930*/  VIADD R138, R138, UR5 ;  /* 0x000000058a8a7c36 */ /* 0x000fe40008000000 */
[----:B------:R-:W-:Y:S01]  /*a940*/  VIADD R133, R0, 0x5b ;  /* 0x0000005b00857836 */ /* 0x000fe20000000000 */
[----:B------:R0:W-:Y:S01]  /*a950*/  @P6 STG.E.U8 desc[UR20][R134.64], R139 ;  /* 0x0000008b86006986 */ /* 0x0001e2000c101114 */
[----:B--2---:R-:W-:-:S02]  /*a960*/  ISETP.LT.AND P4, PT, R132, UR4, !P0 ;  /* 0x0000000484007c0c */ /* 0x004fc4000c781270 */
[----:B------:R-:W-:Y:S02]  /*a970*/  F2FP.SATFINITE.E5M2.F32.PACK_AB_MERGE_C R157, R157, R156, RZ ;  /* 0x0000009c9d9d723e */ /* 0x000fe400048060ff */
[----:B------:R-:W-:Y:S01]  /*a980*/  PRMT R141, R155, 0x9910, RZ ;  /* 0x000099109b8d7816 */ /* 0x000fe200000000ff */
[----:B------:R2:W-:Y:S01]  /*a990*/  @P1 STG.E.U8 desc[UR20][R136.64], R155 ;  /* 0x0000009b88001986 */ /* 0x0005e2000c101114 */
[----:B------:R-:W-:Y:S01]  /*a9a0*/  IADD3 R132, P6, PT, R138, R3, RZ ;  /* 0x000000038a847210 */ /* 0x000fe20007fde0ff */
[----:B------:R-:W-:Y:S01]  /*a9b0*/  VIADD R140, R0, 0x5c ;  /* 0x0000005c008c7836 */ /* 0x000fe20000000000 */
[----:B-1----:R-:W-:Y:S01]  /*a9c0*/  ISETP.LT.AND P1, PT, R133, UR6, !P0 ;  /* 0x0000000685007c0c */ /* 0x002fe2000c721270 */
[----:B------:R-:W1:Y:S01]  /*a9d0*/  LDCU UR6, c[0x0][0x39c] ;  /* 0x00007380ff0677ac */ /* 0x000e620008000800 */
[C---:B------:R-:W-:Y:S01]  /*a9e0*/  LEA.HI.X.SX32 R133, R138.reuse, R2, 0x1, P6 ;  /* 0x000000028a857211 */ /* 0x040fe200030f0eff */
[----:B------:R-:W-:Y:S01]  /*a9f0*/  VIADD R138, R138, UR5 ;  /* 0x000000058a8a7c36 */ /* 0x000fe20008000000 */
[----:B------:R-:W-:Y:S01]  /*aa00*/  SHF.R.S32.HI R141, RZ, 0x8, R141 ;  /* 0x00000008ff8d7819 */ /* 0x000fe2000001148d */
[----:B------:R-:W4:Y:S02]  /*aa10*/  LDCU UR4, c[0x0][0x39c] ;  /* 0x00007380ff0477ac */ /* 0x000f240008000800 */
[----:B0-----:R-:W-:-:S02]  /*aa20*/  VIADD R139, R138, UR5 ;  /* 0x000000058a8b7c36 */ /* 0x001fc40008000000 */
[----:B------:R0:W-:Y:S01]  /*aa30*/  @P2 STG.E.U8 desc[UR20][R132.64], R141 ;  /* 0x0000008d84002986 */ /* 0x0001e2000c101114 */
[CC--:B------:R-:W-:Y:S02]  /*aa40*/  IADD3 R134, P2, PT, R138.reuse, R3.reuse, RZ ;  /* 0x000000038a867210 */ /* 0x0c0fe40007f5e0ff */
[----:B--2---:R-:W-:Y:S02]  /*aa50*/  PRMT R137, R157, 0x9910, RZ ;  /* 0x000099109d897816 */ /* 0x004fe400000000ff */
[-C--:B------:R-:W-:Y:S02]  /*aa60*/  LEA.HI.X.SX32 R135, R138, R2.reuse, 0x1, P2 ;  /* 0x000000028a877211 */ /* 0x080fe400010f0eff */
[C---:B------:R-:W-:Y:S01]  /*aa70*/  IADD3 R136, P2, PT, R139.reuse, R3, RZ ;  /* 0x000000038b887210 */ /* 0x040fe20007f5e0ff */
[----:B------:R-:W-:Y:S01]  /*aa80*/  IMAD.MOV.U32 R138, RZ, RZ, R137 ;  /* 0x000000ffff8a7224 */ /* 0x000fe200078e0089 */
[----:B---3--:R-:W-:Y:S01]  /*aa90*/  ISETP.LT.AND P6, PT, R140, UR7, !P0 ;  /* 0x000000078c007c0c */ /* 0x008fe2000c7c1270 */
[----:B------:R-:W2:Y:S01]  /*aaa0*/  LDCU UR7, c[0x0][0x39c] ;  /* 0x00007380ff0777ac */ /* 0x000ea20008000800 */
[C---:B------:R-:W-:Y:S01]  /*aab0*/  LEA.HI.X.SX32 R137, R139.reuse, R2, 0x1, P2 ;  /* 0x000000028b897211 */ /* 0x040fe200010f0eff */
[----:B------:R-:W-:Y:S01]  /*aac0*/  VIADD R139, R139, UR5 ;  /* 0x000000058b8b7c36 */ /* 0x000fe20008000000 */
[----:B0-----:R-:W-:Y:S01]  /*aad0*/  SHF.R.S32.HI R141, RZ, 0x8, R138 ;  /* 0x00000008ff8d7819 */ /* 0x001fe2000001148a */
[----:B------:R0:W-:Y:S01]  /*aae0*/  @P3 STG.E.U8 desc[UR20][R134.64], R157 ;  /* 0x0000009d86003986 */ /* 0x0001e2000c101114 */
[----:B------:R-:W-:-:S02]  /*aaf0*/  VIADD R133, R0, 0x5e ;  /* 0x0000005e00857836 */ /* 0x000fc40000000000 */
[C---:B------:R-:W-:Y:S01]  /*ab00*/  VIADD R140, R0.reuse, 0x5d ;  /* 0x0000005d008c7836 */ /* 0x040fe20000000000 */
[----:B------:R3:W-:Y:S01]  /*ab10*/  @P5 STG.E.U8 desc[UR20][R136.64], R141 ;  /* 0x0000008d88005986 */ /* 0x0007e2000c101114 */
[-C--:B------:R-:W-:Y:S02]  /*ab20*/  IADD3 R132, P5, PT, R139, R3.reuse, RZ ;  /* 0x000000038b847210 */ /* 0x080fe40007fbe0ff */
[----:B------:R-:W-:Y:S02]  /*ab30*/  F2FP.SATFINITE.E5M2.F32.PACK_AB_MERGE_C R159, R159, R158, RZ ;  /* 0x0000009e9f9f723e */ /* 0x000fe400048060ff */
[----:B-1----:R-:W-:Y:S01]  /*ab40*/  ISETP.LT.AND P3, PT, R133, UR6, !P0 ;  /* 0x0000000685007c0c */ /* 0x002fe2000c761270 */
[----:B------:R-:W-:Y:S01]  /*ab50*/  VIADD R138, R0, 0x5f ;  /* 0x0000005f008a7836 */ /* 0x000fe20000000000 */
[----:B----4-:R-:W-:Y:S01]  /*ab60*/  ISETP.LT.AND P2, PT, R140, UR4, !P0 ;  /* 0x000000048c007c0c */ /* 0x010fe2000c741270 */
[----:B------:R-:W1:Y:S01]  /*ab70*/  LDCU UR4, c[0x0][0x39c] ;  /* 0x00007380ff0477ac */ /* 0x000e620008000800 */
[C---:B------:R-:W-:Y:S01]  /*ab80*/  LEA.HI.X.SX32 R133, R139.reuse, R2, 0x1, P5 ;  /* 0x000000028b857211 */ /* 0x040fe200028f0eff */
[----:B------:R-:W-:Y:S01]  /*ab90*/  VIADD R139, R139, UR5 ;  /* 0x000000058b8b7c36 */ /* 0x000fe20008000000 */
[----:B0-----:R-:W-:Y:S01]  /*aba0*/  PRMT R135, R159, 0x9910, RZ ;  /* 0x000099109f877816 */ /* 0x001fe200000000ff */
[----:B------:R-:W0:Y:S01]  /*abb0*/  LDCU UR6, c[0x0][0x39c] ;  /* 0x00007380ff0677ac */ /* 0x000e220008000800 */
[----:B--2---:R-:W-:Y:S01]  /*abc0*/  ISETP.LT.AND P5, PT, R138, UR7, !P0 ;  /* 0x000000078a007c0c */ /* 0x004fe2000c7a1270 */
[----:B------:R2:W-:Y:S01]  /*abd0*/  @P4 STG.E.U8 desc[UR20][R132.64], R159 ;  /* 0x0000009f84004986 */ /* 0x0005e2000c101114 */
[-C--:B------:R-:W-:Y:S01]  /*abe0*/  IADD3 R134, P4, PT, R139, R3.reuse, RZ ;  /* 0x000000038b867210 */ /* 0x080fe20007f9e0ff */
[----:B---3--:R-:W-:Y:S01]  /*abf0*/  IMAD.MOV.U32 R136, RZ, RZ, R135 ;  /* 0x000000ffff887224 */ /* 0x008fe200078e0087 */
[----:B------:R-:W-:Y:S01]  /*ac00*/  F2FP.SATFINITE.E5M2.F32.PACK_AB_MERGE_C R161, R161, R160, RZ ;  /* 0x000000a0a1a1723e */ /* 0x000fe200048060ff */
[C---:B------:R-:W-:Y:S01]  /*ac10*/  VIADD R138, R139.reuse, UR5 ;  /* 0x000000058b8a7c36 */ /* 0x040fe20008000000 */
[----:B------:R-:W-:Y:S01]  /*ac20*/  LEA.HI.X.SX32 R135, R139, R2, 0x1, P4 ;  /* 0x000000028b877211 */ /* 0x000fe200020f0eff */
[----:B------:R-:W-:Y:S01]  /*ac30*/  VIADD R140, R0, 0x60 ;  /* 0x00000060008c7836 */ /* 0x000fe20000000000 */
[----:B------:R-:W-:Y:S01]  /*ac40*/  SHF.R.S32.HI R139, RZ, 0x8, R136 ;  /* 0x00000008ff8b7819 */ /* 0x000fe20000011488 */
[----:B------:R-:W3:Y:S01]  /*ac50*/  LDCU UR7, c[0x0][0x39c] ;  /* 0x00007380ff0777ac */ /* 0x000ee20008000800 */
[----:B------:R-:W-:-:S04]  /*ac60*/  IADD3 R136, P4, PT, R138, R3, RZ ;  /* 0x000000038a887210 */ /* 0x000fc80007f9e0ff */
[CC--:B------:R-:W-:Y:S01]  /*ac70*/  LEA.HI.X.SX32 R137, R138.reuse, R2.reuse, 0x1, P4 ;  /* 0x000000028a897211 */ /* 0x0c0fe200020f0eff */
[----:B------:R-:W-:Y:S01]  /*ac80*/  VIADD R138, R138, UR5 ;  /* 0x000000058a8a7c36 */ /* 0x000fe20008000000 */
[----:B------:R4:W-:Y:S01]  /*ac90*/  @P1 STG.E.U8 desc[UR20][R134.64], R139 ;  /* 0x0000008b86001986 */ /* 0x0009e2000c101114 */
[----:B-1----:R-:W-:Y:S01]  /*aca0*/  ISETP.LT.AND P1, PT, R140, UR4, !P0 ;  /* 0x000000048c007c0c */ /* 0x002fe2000c721270 */
[----:B------:R-:W1:Y:S01]  /*acb0*/  LDCU UR4, c[0x0][0x39c] ;  /* 0x00007380ff0477ac */ /* 0x000e620008000800 */
[----:B------:R-:W-:Y:S02]  /*acc0*/  PRMT R141, R161, 0x9910, RZ ;  /* 0x00009910a18d7816 */ /* 0x000fe400000000ff */
[C---:B--2---:R-:W-:Y:S02]  /*acd0*/  IADD3 R132, P4, PT, R138.reuse, R3, RZ ;  /* 0x000000038a847210 */ /* 0x044fe40007f9e0ff */
[----:B------:R-:W-:Y:S02]  /*ace0*/  SHF.R.S32.HI R141, RZ, 0x8, R141 ;  /* 0x00000008ff8d7819 */ /* 0x000fe4000001148d */
[C---:B------:R-:W-:Y:S01]  /*acf0*/  LEA.HI.X.SX32 R133, R138.reuse, R2, 0x1, P4 ;  /* 0x000000028a857211 */ /* 0x040fe200020f0eff */
[----:B------:R-:W-:-:S02]  /*ad00*/  VIADD R138, R138, UR5 ;  /* 0x000000058a8a7c36 */ /* 0x000fc40008000000 */
[----:B------:R-:W-:Y:S01]  /*ad10*/  VIADD R140, R0, 0x61 ;  /* 0x00000061008c7836 */ /* 0x000fe20000000000 */
[----:B------:R2:W-:Y:S01]  /*ad20*/  @P6 STG.E.U8 desc[UR20][R136.64], R161 ;  /* 0x000000a188006986 */ /* 0x0005e2000c101114 */
[----:B------:R-:W-:-:S03]  /*ad30*/  F2FP.SATFINITE.E5M2.F32.PACK_AB_MERGE_C R163, R163, R162, RZ ;  /* 0x000000a2a3a3723e */ /* 0x000fc600048060ff */
[----:B------:R5:W-:Y:S01]  /*ad40*/  @P2 STG.E.U8 desc[UR20][R132.64], R141 ;  /* 0x0000008d84002986 */ /* 0x000be2000c101114 */
[C---:B----4-:R-:W-:Y:S01]  /*ad50*/  IADD3 R134, P2, PT, R138.reuse, R3, RZ ;  /* 0x000000038a867210 */ /* 0x050fe20007f5e0ff */
[----:B------:R-:W-:Y:S01]  /*ad60*/  VIADD R139, R138, UR5 ;  /* 0x000000058a8b7c36 */ /* 0x000fe20008000000 */
[----:B0-----:R-:W-:Y:S01]  /*ad70*/  ISETP.LT.AND P4, PT, R140, UR6, !P0 ;  /* 0x000000068c007c0c */ /* 0x001fe2000c781270 */
[----:B------:R-:W0:Y:S01]  /*ad80*/  LDCU UR6, c[0x0][0x39c] ;  /* 0x00007380ff0677ac */ /* 0x000e220008000800 */
[----:B------:R-:W-:Y:S01]  /*ad90*/  PRMT R140, R163, 0x9910, RZ ;  /* 0x00009910a38c7816 */ /* 0x000fe200000000ff */
[----:B--2---:R-:W-:Y:S01]  /*ada0*/  VIADD R136, R0, 0x62 ;  /* 0x0000006200887836 */ /* 0x004fe20000000000 */
[----:B------:R-:W-:Y:S01]  /*adb0*/  LEA.HI.X.SX32 R135, R138, R2, 0x1, P2 ;  /* 0x000000028a877211 */ /* 0x000fe200010f0eff */
[----:B------:R-:W-:-:S03]  /*adc0*/  VIADD R137, R0, 0x63 ;  /* 0x0000006300897836 */ /* 0x000fc60000000000 */
[----:B-1----:R-:W-:Y:S01]  /*add0*/  ISETP.LT.AND P2, PT, R136, UR4, !P0 ;  /* 0x0000000488007c0c */ /* 0x002fe2000c741270 */
[----:B------:R-:W-:Y:S01]  /*ade0*/  IMAD.MOV.U32 R138, RZ, RZ, R140 ;  /* 0x000000ffff8a7224 */ /* 0x000fe200078e008c */
[-C--:B------:R-:W-:Y:S01]  /*adf0*/  IADD3 R136, P6, PT, R139, R3.reuse, RZ ;  /* 0x000000038b887210 */ /* 0x080fe20007fde0ff */
[----:B------:R1:W-:Y:S01]  /*ae00*/  @P3 STG.E.U8 desc[UR20][R134.64], R163 ;  /* 0x000000a386003986 */ /* 0x0003e2000c101114 */
[----:B---3--:R-:W-:Y:S01]  /*ae10*/  ISETP.LT.AND P3, PT, R137, UR7, !P0 ;  /* 0x0000000789007c0c */ /* 0x008fe2000c761270 */
[----:B------:R-:W2:Y:S01]  /*ae20*/  LDCU UR4, c[0x0][0x39c] ;  /* 0x00007380ff0477ac */ /* 0x000ea20008000800 */
[C---:B------:R-:W-:Y:S01]  /*ae30*/  LEA.HI.X.SX32 R137, R139.reuse, R2, 0x1, P6 ;  /* 0x000000028b897211 */ /* 0x040fe200030f0eff */
[----:B------:R-:W-:Y:S01]  /*ae40*/  VIADD R139, R139, UR5 ;  /* 0x000000058b8b7c36 */ /* 0x000fe20008000000 */
[----:B-----5:R-:W-:Y:S01]  /*ae50*/  SHF.R.S32.HI R141, RZ, 0x8, R138 ;  /* 0x00000008ff8d7819 */ /* 0x020fe2000001148a */
[C---:B------:R-:W-:Y:S01]  /*ae60*/  VIADD R133, R0.reuse, 0x64 ;  /* 0x0000006400857836 */ /* 0x040fe20000000000 */
[----:B------:R-:W-:Y:S01]  /*ae70*/  F2FP.SATFINITE.E5M2.F32.PACK_AB_MERGE_C R165, R165, R164, RZ ;  /* 0x000000a4a5a5723e */ /* 0x000fe200048060ff */
[----:B------:R-:W3:Y:S01]  /*ae80*/  LDCU UR7, c[0x0][0x39c] ;  /* 0x00007380ff0777ac */ /* 0x000ee20008000800 */
[-C--:B------:R-:W-:Y:S01]  /*ae90*/  IADD3 R132, P6, PT, R139, R3.reuse, RZ ;  /* 0x000000038b847210 */ /* 0x080fe20007fde0ff */
[----:B------:R4:W-:Y:S01]  /*aea0*/  @P5 STG.E.U8 desc[UR20][R136.64], R141 ;  /* 0x0000008d88005986 */ /* 0x0009e2000c101114 */
[----:B0-----:R-:W-:Y:S01]  /*aeb0*/  ISETP.LT.AND P5, PT, R133, UR6, !P0 ;  /* 0x0000000685007c0c */ /* 0x001fe2000c7a1270 */
[C---:B-1----:R-:W-:Y:S01]  /*aec0*/  VIADD R135, R0.reuse, 0x65 ;  /* 0x0000006500877836 */ /* 0x042fe20000000000 */
[CC--:B------:R-:W-:Y:S01]  /*aed0*/  LEA.HI.X.SX32 R133, R139.reuse, R2.reuse, 0x1, P6 ;  /* 0x000000028b857211 */ /* 0x0c0fe200030f0eff */
[----:B------:R-:W-:Y:S01]  /*aee0*/  VIADD R139, R139, UR5 ;  /* 0x000000058b8b7c36 */ /* 0x000fe20008000000 */
[----:B------:R-:W-:Y:S01]  /*aef0*/  PRMT R138, R165, 0x9910, RZ ;  /* 0x00009910a58a7816 */ /* 0x000fe200000000ff */
[----:B------:R-:W0:Y:S03]  /*af00*/  LDCU UR6, c[0x0][0x39c] ;  /* 0x00007380ff0677ac */ /* 0x000e260008000800 */
[-C--:B------:R-:W-:Y:S01]  /*af10*/  IADD3 R134, P6, PT, R139, R3.reuse, RZ ;  /* 0x000000038b867210 */ /* 0x080fe20007fde0ff */
[----:B------:R1:W-:Y:S01]  /*af20*/  @P1 STG.E.U8 desc[UR20][R132.64], R165 ;  /* 0x000000a584001986 */ /* 0x0003e2000c101114 */
[----:B----4-:R-:W-:Y:S01]  /*af30*/  IMAD.MOV.U32 R136, RZ, RZ, R138 ;  /* 0x000000ffff887224 */ /* 0x010fe200078e008a */
[----:B--2---:R-:W-:Y:S01]  /*af40*/  ISETP.LT.AND P1, PT, R135, UR4, !P0 ;  /* 0x0000000487007c0c */ /* 0x004fe2000c721270 */
[C---:B------:R-:W-:Y:S01]  /*af50*/  VIADD R138, R139.reuse, UR5 ;  /* 0x000000058b8a7c36 */ /* 0x040fe20008000000 */
[----:B------:R-:W-:Y:S01]  /*af60*/  LEA.HI.X.SX32 R135, R139, R2, 0x1, P6 ;  /* 0x000000028b877211 */ /* 0x000fe200030f0eff */
[----:B------:R-:W-:Y:S01]  /*af70*/  VIADD R137, R0, 0x66 ;  /* 0x0000006600897836 */ /* 0x000fe20000000000 */
[----:B------:R-:W-:Y:S01]  /*af80*/  SHF.R.S32.HI R139, RZ, 0x8, R136 ;  /* 0x00000008ff8b7819 */ /* 0x000fe20000011488 */
[----:B------:R-:W2:Y:S01]  /*af90*/  LDCU UR4, c[0x0][0x39c] ;  /* 0x00007380ff0477ac */ /* 0x000ea20008000800 */
[----:B------:R-:W-:-:S03]  /*afa0*/  IADD3 R136, P6, PT, R138, R3, RZ ;  /* 0x000000038a887210 */ /* 0x000fc60007fde0ff */
[----:B------:R4:W-:Y:S01]  /*afb0*/  @P4 STG.E.U8 desc[UR20][R134.64], R139 ;  /* 0x0000008b86004986 */ /* 0x0009e2000c101114 */
[----:B---3--:R-:W-:Y:S02]  /*afc0*/  ISETP.LT.AND P4, PT, R137, UR7, !P0 ;  /* 0x0000000789007c0c */ /* 0x008fe4000c781270 */
[----:B------:R-:W-:Y:S01]  /*afd0*/  F2FP.SATFINITE.E5M2.F32.PACK_AB_MERGE_C R167, R167, R166, RZ ;  /* 0x000000a6a7a7723e */ /* 0x000fe200048060ff */
[----:B------:R-:W-:Y:S01]  /*afe0*/  VIADD R140, R0, 0x67 ;  /* 0x00000067008c7836 */ /* 0x000fe20000000000 */
[C---:B------:R-:W-:Y:S01]  /*aff0*/  LEA.HI.X.SX32 R137, R138.reuse, R2, 0x1, P6 ;  /* 0x000000028a897211 */ /* 0x040fe200030f0eff */
[----:B------:R-:W-:Y:S01]  /*b000*/  VIADD R138, R138, UR5 ;  /* 0x000000058a8a7c36 */ /* 0x000fe20008000000 */
[----:B------:R-:W3:Y:S03]  /*b010*/  LDCU UR7, c[0x0][0x39c] ;  /* 0x00007380ff0777ac */ /* 0x000ee60008000800 */
[----:B------:R5:W-:Y:S01]  /*b020*/  @P2 STG.E.U8 desc[UR20][R136.64], R167 ;  /* 0x000000a788002986 */ /* 0x000be2000c101114 */
[C---:B-1----:R-:W-:Y:S01]  /*b030*/  IADD3 R132, P2, PT, R138.reuse, R3, RZ ;  /* 0x000000038a847210 */ /* 0x042fe20007f5e0ff */
[----:B----4-:R-:W-:Y:S01]  /*b040*/  VIADD R139, R138, UR5 ;  /* 0x000000058a8b7c36 */ /* 0x010fe20008000000 */
[----:B------:R-:W-:-:S02]  /*b050*/  PRMT R141, R167, 0x9910, RZ ;  /* 0x00009910a78d7816 */ /* 0x000fc400000000ff */
[-C--:B------:R-:W-:Y:S01]  /*b060*/  LEA.HI.X.SX32 R133, R138, R2.reuse, 0x1, P2 ;  /* 0x000000028a857211 */ /* 0x080fe200010f0eff */
[----:B------:R-:W-:Y:S01]  /*b070*/  VIADD R138, R0, 0x68 ;  /* 0x00000068008a7836 */ /* 0x000fe20000000000 */
[CC--:B------:R-:W-:Y:S02]  /*b080*/  IADD3 R134, P2, PT, R139.reuse, R3.reuse, RZ ;  /* 0x000000038b867210 */ /* 0x0c0fe40007f5e0ff */
[----:B------:R-:W-:Y:S02]  /*b090*/  SHF.R.S32.HI R141, RZ, 0x8, R141 ;  /* 0x00000008ff8d7819 */ /* 0x000fe4000001148d */
[C---:B------:R-:W-:Y:S01]  /*b0a0*/  LEA.HI.X.SX32 R135, R139.reuse, R2, 0x1, P2 ;  /* 0x000000028b877211 */ /* 0x040fe200010f0eff */
[----:B------:R-:W-:Y:S01]  /*b0b0*/  VIADD R139, R139, UR5 ;  /* 0x000000058b8b7c36 */ /* 0x000fe20008000000 */
[----:B--2---:R-:W-:Y:S01]  /*b0c0*/  ISETP.LT.AND P2, PT, R138, UR4, !P0 ;  /* 0x000000048a007c0c */ /* 0x004fe2000c741270 */
[----:B------:R-:W1:Y:S01]  /*b0d0*/  LDCU UR4, c[0x0][0x39c] ;  /* 0x00007380ff0477ac */ /* 0x000e620008000800 */
[----:B------:R-:W-:Y:S01]  /*b0e0*/  F2FP.SATFINITE.E5M2.F32.PACK_AB_MERGE_C R169, R169, R168, RZ ;  /* 0x000000a8a9a9723e */ /* 0x000fe200048060ff */
[----:B------:R2:W-:Y:S01]  /*b0f0*/  @P3 STG.E.U8 desc[UR20][R132.64], R141 ;  /* 0x0000008d84003986 */ /* 0x0005e2000c101114 */
[----:B0-----:R-:W-:Y:S01]  /*b100*/  ISETP.LT.AND P6, PT, R140, UR6, !P0 ;  /* 0x000000068c007c0c */ /* 0x001fe2000c7c1270 */
[----:B------:R-:W0:Y:S01]  /*b110*/  LDCU UR6, c[0x0][0x39c] ;  /* 0x00007380ff0677ac */ /* 0x000e220008000800 */
[----:B-----5:R-:W-:-:S02]  /*b120*/  IADD3 R136, P3, PT, R139, R3, RZ ;  /* 0x000000038b887210 */ /* 0x020fc40007f7e0ff */
[----:B------:R-:W-:Y:S01]  /*b130*/  PRMT R140, R169, 0x9910, RZ ;  /* 0x00009910a98c7816 */ /* 0x000fe200000000ff */
[C---:B------:R-:W-:Y:S01]  /*b140*/  VIADD R138, R139.reuse, UR5 ;  /* 0x000000058b8a7c36 */ /* 0x040fe20008000000 */
[----:B------:R-:W-:Y:S02]  /*b150*/  LEA.HI.X.SX32 R137, R139, R2, 0x1, P3 ;  /* 0x000000028b897211 */ /* 0x000fe400018f0eff */
[----:B------:R-:W-:Y:S01]  /*b160*/  SHF.R.S32.HI R139, RZ, 0x8, R140 ;  /* 0x00000008ff8b7819 */ /* 0x000fe2000001148c */
[----:B------:R4:W-:Y:S01]  /*b170*/  @P5 STG.E.U8 desc[UR20][R134.64], R169 ;  /* 0x000000a986005986 */ /* 0x0009e2000c101114 */
[----:B--2---:R-:W-:Y:S01]  /*b180*/  VIADD R133, R0, 0x6a ;  /* 0x0000006a00857836 */ /* 0x004fe20000000000 */
[----:B------:R-:W-:Y:S02]  /*b190*/  IADD3 R132, P5, PT, R138, R3, RZ ;  /* 0x000000038a847210 */ /* 0x000fe40007fbe0ff */
[----:B------:R2:W-:Y:S01]  /*b1a0*/  @P1 STG.E.U8 desc[UR20][R136.64], R139 ;  /* 0x0000008b88001986 */ /* 0x0005e2000c101114 */
[----:B------:R-:W-:Y:S01]  /*b1b0*/  VIADD R142, R0, 0x69 ;  /* 0x00000069008e7836 */ /* 0x000fe20000000000 */
[----:B------:R-:W-:-:S02]  /*b1c0*/  F2FP.SATFINITE.E5M2.F32.PACK_AB_MERGE_C R171, R171, R170, RZ ;  /* 0x000000aaabab723e */ /* 0x000fc400048060ff */
[----:B---3--:R-:W-:Y:S01]  /*b1d0*/  ISETP.LT.AND P1, PT, R133, UR7, !P0 ;  /* 0x0000000785007c0c */ /* 0x008fe2000c721270 */
[----:B------:R-:W3:Y:S01]  /*b1e0*/  LDCU UR7, c[0x0][0x39c] ;  /* 0x00007380ff0777ac */ /* 0x000ee20008000800 */
[----:B----4-:R-:W-:Y:S01]  /*b1f0*/  VIADD R134, R0, 0x6b ;  /* 0x0000006b00867836 */ /* 0x010fe20000000000 */
[C---:B------:R-:W-:Y:S01]  /*b200*/  LEA.HI.X.SX32 R133, R138.reuse, R2, 0x1, P5 ;  /* 0x000000028a857211 */ /* 0x040fe200028f0eff */
[----:B------:R-:W-:-:S03]  /*b210*/  VIADD R138, R138, UR5 ;  /* 0x000000058a8a7c36 */ /* 0x000fc60008000000 */
[----:B-1----:R-:W-:Y:S01]  /*b220*/  ISETP.LT.AND P5, PT, R134, UR4, !P0 ;  /* 0x0000000486007c0c */ /* 0x002fe2000c7a1270 */
[----:B------:R-:W1:Y:S01]  /*b230*/  LDCU UR4, c[0x0][0x39c] ;  /* 0x00007380ff0477ac */ /* 0x000e620008000800 */
[----:B0-----:R-:W-:Y:S01]  /*b240*/  ISETP.LT.AND P3, PT, R142, UR6, !P0 ;  /* 0x000000068e007c0c */ /* 0x001fe2000c761270 */
[----:B------:R0:W-:Y:S01]  /*b250*/  @P4 STG.E.U8 desc[UR20][R132.64], R171 ;  /* 0x000000ab84004986 */ /* 0x0001e2000c101114 */
[CC--:B------:R-:W-:Y:S01]  /*b260*/  IADD3 R134, P4, PT, R138.reuse, R3.reuse, RZ ;  /* 0x000000038a867210 */ /* 0x0c0fe20007f9e0ff */
[----:B------:R-:W4:Y:S01]  /*b270*/  LDCU UR6, c[0x0][0x39c] ;  /* 0x00007380ff0677ac */ /* 0x000f220008000800 */
[C---:B--2---:R-:W-:Y:S01]  /*b280*/  VIADD R139, R138.reuse, UR5 ;  /* 0x000000058a8b7c36 */ /* 0x044fe20008000000 */
[----:B------:R-:W-:Y:S02]  /*b290*/  PRMT R141, R171, 0x9910, RZ ;  /* 0x00009910ab8d7816 */ /* 0x000fe400000000ff */
[----:B------:R-:W-:Y:S02]  /*b2a0*/  LEA.HI.X.SX32 R135, R138, R2, 0x1, P4 ;  /* 0x000000028a877211 */ /* 0x000fe400020f0eff */
[----:B------:R-:W-:-:S02]  /*b2b0*/  IADD3 R136, P4, PT, R139, R3, RZ ;  /* 0x000000038b887210 */ /* 0x000fc40007f9e0ff */
[----:B------:R-:W-:Y:S01]  /*b2c0*/  SHF.R.S32.HI R141, RZ, 0x8, R141 ;  /* 0x00000008ff8d7819 */ /* 0x000fe2000001148d */
[C---:B0-----:R-:W-:Y:S01]  /*b2d0*/  VIADD R132, R0.reuse, 0x6c ;  /* 0x0000006c00847836 */ /* 0x041fe20000000000 */
[C---:B------:R-:W-:Y:S01]  /*b2e0*/  LEA.HI.X.SX32 R137, R139.reuse, R2, 0x1, P4 ;  /* 0x000000028b897211 */ /* 0x040fe200020f0eff */
[----:B------:R-:W-:Y:S01]  /*b2f0*/  VIADD R139, R139, UR5 ;  /* 0x000000058b8b7c36 */ /* 0x000fe20008000000 */
[----:B------:R-:W-:Y:S01]  /*b300*/  F2FP.SATFINITE.E5M2.F32.PACK_AB_MERGE_C R173, R173, R172, RZ ;  /* 0x000000acadad723e */ /* 0x000fe200048060ff */
[----:B------:R-:W-:Y:S01]  /*b310*/  VIADD R133, R0, 0x6d ;  /* 0x0000006d00857836 */ /* 0x000fe20000000000 */
[----:B------:R0:W-:Y:S01]  /*b320*/  @P6 STG.E.U8 desc[UR20][R134.64], R141 ;  /* 0x0000008d86006986 */ /* 0x0001e2000c101114 */
[----:B-1----:R-:W-:Y:S01]  /*b330*/  ISETP.LT.AND P4, PT, R132, UR4, !P0 ;  /* 0x0000000484007c0c */ /* 0x002fe2000c781270 */
[----:B------:R-:W1:Y:S01]  /*b340*/  LDCU UR4, c[0x0][0x39c] ;  /* 0x00007380ff0477ac */ /* 0x000e620008000800 */
[----:B------:R-:W-:Y:S02]  /*b350*/  PRMT R138, R173, 0x9910, RZ ;  /* 0x00009910ad8a7816 */ /* 0x000fe400000000ff */
[----:B------:R-:W-:Y:S01]  /*b360*/  IADD3 R132, P6, PT, R139, R3, RZ ;  /* 0x000000038b847210 */ /* 0x000fe20007fde0ff */
[----:B------:R2:W-:Y:S01]  /*b370*/  @P2 STG.E.U8 desc[UR20][R136.64], R173 ;  /* 0x000000ad88002986 */ /* 0x0005e2000c101114 */
[----:B----4-:R-:W-:Y:S01]  /*b380*/  ISETP.LT.AND P2, PT, R133, UR6, !P0 ;  /* 0x0000000685007c0c */ /* 0x010fe2000c741270 */
[----:B------:R-:W4:Y:S01]  /*b390*/  LDCU UR6, c[0x0][0x39c] ;  /* 0x00007380ff0677ac */ /* 0x000f220008000800 */
[C---:B------:R-:W-:Y:S01]  /*b3a0*/  LEA.HI.X.SX32 R133, R139.reuse, R2, 0x1, P6 ;  /* 0x000000028b857211 */ /* 0x040fe200030f0eff */
[----:B------:R-:W-:Y:S01]  /*b3b0*/  VIADD R139, R139, UR5 ;  /* 0x000000058b8b7c36 */ /* 0x000fe20008000000 */
[----:B0-----:R-:W-:-:S02]  /*b3c0*/  SHF.R.S32.HI R141, RZ, 0x8, R138 ;  /* 0x00000008ff8d7819 */ /* 0x001fc4000001148a */
[----:B------:R-:W-:Y:S01]  /*b3d0*/  F2FP.SATFINITE.E5M2.F32.PACK_AB_MERGE_C R175, R175, R174, RZ ;  /* 0x000000aeafaf723e */ /* 0x000fe200048060ff */
[C---:B------:R-:W-:Y:S02]  /*b3e0*/  VIADD R138, R139.reuse, UR5 ;  /* 0x000000058b8a7c36 */ /* 0x040fe40008000000 */
[----:B------:R0:W-:Y:S01]  /*b3f0*/  @P3 STG.E.U8 desc[UR20][R132.64], R141 ;  /* 0x0000008d84003986 */ /* 0x0001e2000c101114 */
[-C--:B------:R-:W-:Y:S02]  /*b400*/  IADD3 R134, P3, PT, R139, R3.reuse, RZ ;  /* 0x000000038b867210 */ /* 0x080fe40007f7e0ff */
[----:B--2---:R-:W-:Y:S02]  /*b410*/  PRMT R137, R175, 0x9910, RZ ;  /* 0x00009910af897816 */ /* 0x004fe400000000ff */
[----:B------:R-:W-:Y:S02]  /*b420*/  LEA.HI.X.SX32 R135, R139, R2, 0x1, P3 ;  /* 0x000000028b877211 */ /* 0x000fe400018f0eff */
[----:B------:R-:W-:Y:S01]  /*b430*/  IADD3 R136, P3, PT, R138, R3, RZ ;  /* 0x000000038a887210 */ /* 0x000fe20007f7e0ff */
[----:B------:R-:W-:-:S02]  /*b440*/  IMAD.MOV.U32 R139, RZ, RZ, R137 ;  /* 0x000000ffff8b7224 */ /* 0x000fc400078e0089 */
[----:B------:R-:W-:Y:S01]  /*b450*/  VIADD R140, R0, 0x6e ;  /* 0x0000006e008c7836 */ /* 0x000fe20000000000 */
[C---:B------:R-:W-:Y:S01]  /*b460*/  LEA.HI.X.SX32 R137, R138.reuse, R2, 0x1, P3 ;  /* 0x000000028a897211 */ /* 0x040fe200018f0eff */
[----:B------:R-:W-:Y:S01]  /*b470*/  VIADD R138, R138, UR5 ;  /* 0x000000058a8a7c36 */ /* 0x000fe20008000000 */
[----:B------:R-:W-:Y:S01]  /*b480*/  SHF.R.S32.HI R139, RZ, 0x8, R139 ;  /* 0x00000008ff8b7819 */ /* 0x000fe2000001148b */
[----:B------:R2:W-:Y:S01]  /*b490*/  @P1 STG.E.U8 desc[UR20][R134.64], R175 ;  /* 0x000000af86001986 */ /* 0x0005e2000c101114 */
[----:B---3--:R-:W-:Y:S01]  /*b4a0*/  ISETP.LT.AND P6, PT, R140, UR7, !P0 ;  /* 0x000000078c007c0c */ /* 0x008fe2000c7c1270 */
[C---:B------:R-:W-:Y:S01]  /*b4b0*/  VIADD R140, R0.reuse, 0x6f ;  /* 0x0000006f008c7836 */ /* 0x040fe20000000000 */
[----:B------:R-:W-:Y:S01]  /*b4c0*/  F2FP.SATFINITE.E5M2.F32.PACK_AB_MERGE_C R177, R177, R176, RZ ;  /* 0x000000b0b1b1723e */ /* 0x000fe200048060ff */
[----:B0-----:R-:W-:Y:S01]  /*b4d0*/  VIADD R133, R0, 0x70 ;  /* 0x0000007000857836 */ /* 0x001fe20000000000 */
[----:B------:R0:W-:Y:S01]  /*b4e0*/  @P5 STG.E.U8 desc[UR20][R136.64], R139 ;  /* 0x0000008b88005986 */ /* 0x0001e2000c101114 */
[----:B------:R-:W-:Y:S01]  /*b4f0*/  IADD3 R132, P5, PT, R138, R3, RZ ;  /* 0x000000038a847210 */ /* 0x000fe20007fbe0ff */
[----:B------:R-:W3:Y:S01]  /*b500*/  LDCU UR7, c[0x0][0x39c] ;  /* 0x00007380ff0777ac */ /* 0x000ee20008000800 */
[----:B-1----:R-:W-:-:S02]  /*b510*/  ISETP.LT.AND P1, PT, R140, UR4, !P0 ;  /* 0x000000048c007c0c */ /* 0x002fc4000c721270 */
[----:B----4-:R-:W-:Y:S01]  /*b520*/  ISETP.LT.AND P3, PT, R133, UR6, !P0 ;  /* 0x0000000685007c0c */ /* 0x010fe2000c761270 */
[----:B------:R-:W1:Y:S01]  /*b530*/  LDCU UR4, c[0x0][0x39c] ;  /* 0x00007380ff0477ac */ /* 0x000e620008000800 */
[C---:B------:R-:W-:Y:S01]  /*b540*/  LEA.HI.X.SX32 R133, R138.reuse, R2, 0x1, P5 ;  /* 0x000000028a857211 */ /* 0x040fe200028f0eff */
[----:B------:R-:W-:Y:S01]  /*b550*/  VIADD R138, R138, UR5 ;  /* 0x000000058a8a7c36 */ /* 0x000fe20008000000 */
[----:B------:R-:W-:Y:S01]  /*b560*/  PRMT R141, R177, 0x9910, RZ ;  /* 0x00009910b18d7816 */ /* 0x000fe200000000ff */
[----:B------:R-:W4:Y:S02]  /*b570*/  LDCU UR6, c[0x0][0x39c] ;  /* 0x00007380ff0677ac */ /* 0x000f240008000800 */
[----:B------:R5:W-:Y:S01]  /*b580*/  @P4 STG.E.U8 desc[UR20][R132.64], R177 ;  /* 0x000000b184004986 */ /* 0x000be2000c101114 */
[C---:B--2---:R-:W-:Y:S01]  /*b590*/  IADD3 R134, P4, PT, R138.reuse, R3, RZ ;  /* 0x000000038a867210 */ /* 0x044fe20007f9e0ff */
[----:B0-----:R-:W-:Y:S01]  /*b5a0*/  VIADD R139, R138, UR5 ;  /* 0x000000058a8b7c36 */ /* 0x001fe20008000000 */
[----:B------:R-:W-:-:S02]  /*b5b0*/  SHF.R.S32.HI R141, RZ, 0x8, R141 ;  /* 0x00000008ff8d7819 */ /* 0x000fc4000001148d */
[----:B------:R-:W-:Y:S02]  /*b5c0*/  LEA.HI.X.SX32 R135, R138, R2, 0x1, P4 ;  /* 0x000000028a877211 */ /* 0x000fe400020f0eff */
[----:B------:R-:W-:Y:S01]  /*b5d0*/  IADD3 R136, P4, PT, R139, R3, RZ ;  /* 0x000000038b887210 */ /* 0x000fe20007f9e0ff */
[C---:B------:R-:W-:Y:S01]  /*b5e0*/  VIADD R138, R0.reuse, 0x72 ;  /* 0x00000072008a7836 */ /* 0x040fe20000000000 */
[----:B------:R-:W-:Y:S02]  /*b5f0*/  F2FP.SATFINITE.E5M2.F32.PACK_AB_MERGE_C R179, R179, R178, RZ ;  /* 0x000000b2b3b3723e */ /* 0x000fe400048060ff */
[C---:B------:R-:W-:Y:S01]  /*b600*/  LEA.HI.X.SX32 R137, R139.reuse, R2, 0x1, P4 ;  /* 0x000000028b897211 */ /* 0x040fe200020f0eff */
[----:B------:R-:W-:Y:S01]  /*b610*/  VIADD R139, R139, UR5 ;  /* 0x000000058b8b7c36 */ /* 0x000fe20008000000 */
[----:B------:R0:W-:Y:S01]  /*b620*/  @P2 STG.E.U8 desc[UR20][R134.64], R141 ;  /* 0x0000008d86002986 */ /* 0x0001e2000c101114 */
[----:B------:R-:W-:Y:S01]  /*b630*/  VIADD R140, R0, 0x71 ;  /* 0x00000071008c7836 */ /* 0x000fe20000000000 */
[----:B-1----:R-:W-:Y:S01]  /*b640*/  ISETP.LT.AND P2, PT, R138, UR4, !P0 ;  /* 0x000000048a007c0c */ /* 0x002fe2000c741270 */
[----:B------:R-:W1:Y:S01]  /*b650*/  LDCU UR4, c[0x0][0x39c] ;  /* 0x00007380ff0477ac */ /* 0x000e620008000800 */
[----:B------:R-:W-:-:S02]  /*b660*/  PRMT R138, R179, 0x9910, RZ ;  /* 0x00009910b38a7816 */ /* 0x000fc400000000ff */
[C---:B-----5:R-:W-:Y:S02]  /*b670*/  IADD3 R132, P4, PT, R139.reuse, R3, RZ ;  /* 0x000000038b847210 */ /* 0x060fe40007f9e0ff */
[----:B---3--:R-:W-:Y:S01]  /*b680*/  ISETP.LT.AND P5, PT, R140, UR7, !P0 ;  /* 0x000000078c007c0c */ /* 0x008fe2000c7a1270 */
[----:B------:R-:W2:Y:S01]  /*b690*/  LDCU UR7, c[0x0][0x39c] ;  /* 0x00007380ff0777ac */ /* 0x000ea20008000800 */
[C---:B------:R-:W-:Y:S01]  /*b6a0*/  LEA.HI.X.SX32 R133, R139.reuse, R2, 0x1, P4 ;  /* 0x000000028b857211 */ /* 0x040fe200020f0eff */
[----:B------:R-:W-:Y:S01]  /*b6b0*/  VIADD R139, R139, UR5 ;  /* 0x000000058b8b7c36 */ /* 0x000fe20008000000 */
[----:B0-----:R-:W-:Y:S01]  /*b6c0*/  SHF.R.S32.HI R141, RZ, 0x8, R138 ;  /* 0x00000008ff8d7819 */ /* 0x001fe2000001148a */
[----:B------:R-:W-:Y:S01]  /*b6d0*/  VIADD R140, R0, 0x73 ;  /* 0x00000073008c7836 */ /* 0x000fe20000000000 */
[----:B------:R0:W-:Y:S01]  /*b6e0*/  @P6 STG.E.U8 desc[UR20][R136.64], R179 ;  /* 0x000000b388006986 */ /* 0x0001e2000c101114 */
[----:B------:R-:W-:-:S03]  /*b6f0*/  F2FP.SATFINITE.E5M2.F32.PACK_AB_MERGE_C R181, R181, R180, RZ ;  /* 0x000000b4b5b5723e */ /* 0x000fc600048060ff */
[----:B------:R3:W-:Y:S01]  /*b700*/  @P1 STG.E.U8 desc[UR20][R132.64], R141 ;  /* 0x0000008d84001986 */ /* 0x0007e2000c101114 */
[C---:B------:R-:W-:Y:S01]  /*b710*/  IADD3 R134, P1, PT, R139.reuse, R3, RZ ;  /* 0x000000038b867210 */ /* 0x040fe20007f3e0ff */
[----:B------:R-:W-:Y:S01]  /*b720*/  VIADD R138, R139, UR5 ;  /* 0x000000058b8a7c36 */ /* 0x000fe20008000000 */
[----:B----4-:R-:W-:Y:S01]  /*b730*/  ISETP.LT.AND P4, PT, R140, UR6, !P0 ;  /* 0x000000068c007c0c */ /* 0x010fe2000c781270 */
[----:B------:R-:W4:Y:S01]  /*b740*/  LDCU UR6, c[0x0][0x39c] ;  /* 0x00007380ff0677ac */ /* 0x000f220008000800 */
[----:B------:R-:W-:Y:S01]  /*b750*/  PRMT R140, R181, 0x9910, RZ ;  /* 0x00009910b58c7816 */ /* 0x000fe200000000ff */
[C---:B0-----:R-:W-:Y:S01]  /*b760*/  VIADD R136, R0.reuse, 0x74 ;  /* 0x0000007400887836 */ /* 0x041fe20000000000 */
[----:B------:R-:W-:Y:S01]  /*b770*/  LEA.HI.X.SX32 R135, R139, R2, 0x1, P1 ;  /* 0x000000028b877211 */ /* 0x000fe200008f0eff */
[----:B------:R-:W-:-:S03]  /*b780*/  VIADD R137, R0, 0x75 ;  /* 0x0000007500897836 */ /* 0x000fc60000000000 */
[----:B-1----:R-:W-:Y:S01]  /*b790*/  ISETP.LT.AND P1, PT, R136, UR4, !P0 ;  /* 0x0000000488007c0c */ /* 0x002fe2000c721270 */
[----:B------:R-:W-:Y:S01]  /*b7a0*/  IMAD.MOV.U32 R139, RZ, RZ, R140 ;  /* 0x000000ffff8b7224 */ /* 0x000fe200078e008c */
[CC--:B------:R-:W-:Y:S01]  /*b7b0*/  IADD3 R136, P6, PT, R138.reuse, R3.reuse, RZ ;  /* 0x000000038a887210 */ /* 0x0c0fe20007fde0ff */
[----:B------:R0:W-:Y:S01]  /*b7c0*/  @P3 STG.E.U8 desc[UR20][R134.64], R181 ;  /* 0x000000b586003986 */ /* 0x0001e2000c101114 */
[----:B--2---:R-:W-:Y:S01]  /*b7d0*/  ISETP.LT.AND P3, PT, R137, UR7, !P0 ;  /* 0x0000000789007c0c */ /* 0x004fe2000c761270 */
[----:B------:R-:W1:Y:S01]  /*b7e0*/  LDCU UR4, c[0x0][0x39c] ;  /* 0x00007380ff0477ac */ /* 0x000e620008000800 */
[CC--:B------:R-:W-:Y:S01]  /*b7f0*/  LEA.HI.X.SX32 R137, R138.reuse, R2.reuse, 0x1, P6 ;  /* 0x000000028a897211 */ /* 0x0c0fe200030f0eff */
[----:B------:R-:W-:Y:S01]  /*b800*/  VIADD R138, R138, UR5 ;  /* 0x000000058a8a7c36 */ /* 0x000fe20008000000 */
[----:B------:R-:W-:Y:S01]  /*b810*/  SHF.R.S32.HI R139, RZ, 0x8, R139 ;  /* 0x00000008ff8b7819 */ /* 0x000fe2000001148b */
[----:B---3--:R-:W-:Y:S01]  /*b820*/  VIADD R133, R0, 0x76 ;  /* 0x0000007600857836 */ /* 0x008fe20000000000 */
[----:B------:R-:W2:Y:S02]  /*b830*/  LDCU UR7, c[0x0][0x39c] ;  /* 0x00007380ff0777ac */ /* 0x000ea40008000800 */
[C---:B------:R-:W-:Y:S01]  /*b840*/  IADD3 R132, P6, PT, R138.reuse, R3, RZ ;  /* 0x000000038a847210 */ /* 0x040fe20007fde0ff */
[----:B------:R3:W-:Y:S01]  /*b850*/  @P5 STG.E.U8 desc[UR20][R136.64], R139 ;  /* 0x0000008b88005986 */ /* 0x0007e2000c101114 */
[----:B----4-:R-:W-:Y:S01]  /*b860*/  ISETP.LT.AND P5, PT, R133, UR6, !P0 ;  /* 0x0000000685007c0c */ /* 0x010fe2000c7a1270 */
[----:B------:R-:W4:Y:S01]  /*b870*/  LDCU UR6, c[0x0][0x39c] ;  /* 0x00007380ff0677ac */ /* 0x000f220008000800 */
[C---:B------:R-:W-:Y:S01]  /*b880*/  LEA.HI.X.SX32 R133, R138.reuse, R2, 0x1, P6 ;  /* 0x000000028a857211 */ /* 0x040fe200030f0eff */
[----:B------:R-:W-:Y:S01]  /*b890*/  VIADD R138, R138, UR5 ;  /* 0x000000058a8a7c36 */ /* 0x000fe20008000000 */
[----:B------:R-:W-:Y:S01]  /*b8a0*/  F2FP.SATFINITE.E5M2.F32.PACK_AB_MERGE_C R183, R183, R182, RZ ;  /* 0x000000b6b7b7723e */ /* 0x000fe200048060ff */
[----:B0-----:R-:W-:-:S03]  /*b8b0*/  VIADD R135, R0, 0x77 ;  /* 0x0000007700877836 */ /* 0x001fc60000000000 */
[----:B------:R-:W-:Y:S02]  /*b8c0*/  PRMT R141, R183, 0x9910, RZ ;  /* 0x00009910b78d7816 */ /* 0x000fe400000000ff */
[CC--:B------:R-:W-:Y:S01]  /*b8d0*/  IADD3 R134, P6, PT, R138.reuse, R3.reuse, RZ ;  /* 0x000000038a867210 */ /* 0x0c0fe20007fde0ff */
[----:B------:R0:W-:Y:S01]  /*b8e0*/  @P2 STG.E.U8 desc[UR20][R132.64], R183 ;  /* 0x000000b784002986 */ /* 0x0001e2000c101114 */
[----:B---3--:R-:W-:Y:S01]  /*b8f0*/  VIADD R139, R138, UR5 ;  /* 0x000000058a8b7c36 */ /* 0x008fe20008000000 */
[----:B-1----:R-:W-:Y:S01]  /*b900*/  ISETP.LT.AND P2, PT, R135, UR4, !P0 ;  /* 0x0000000487007c0c */ /* 0x002fe2000c741270 */
[----:B------:R-:W-:Y:S01]  /*b910*/  VIADD R137, R0, 0x78 ;  /* 0x0000007800897836 */ /* 0x000fe20000000000 */
[----:B------:R-:W-:Y:S01]  /*b920*/  LEA.HI.X.SX32 R135, R138, R2, 0x1, P6 ;  /* 0x000000028a877211 */ /* 0x000fe200030f0eff */
[----:B------:R-:W1:Y:S01]  /*b930*/  LDCU UR4, c[0x0][0x39c] ;  /* 0x00007380ff0477ac */ /* 0x000e620008000800 */
[----:B------:R-:W-:Y:S02]  /*b940*/  SHF.R.S32.HI R141, RZ, 0x8, R141 ;  /* 0x00000008ff8d7819 */ /* 0x000fe4000001148d */
[----:B------:R-:W-:Y:S01]  /*b950*/  IADD3 R136, P6, PT, R139, R3, RZ ;  /* 0x000000038b887210 */ /* 0x000fe20007fde0ff */
[----:B------:R-:W-:-:S02]  /*b960*/  VIADD R138, R0, 0x79 ;  /* 0x00000079008a7836 */ /* 0x000fc40000000000 */
[----:B------:R3:W-:Y:S01]  /*b970*/  @P4 STG.E.U8 desc[UR20][R134.64], R141 ;  /* 0x0000008d86004986 */ /* 0x0007e2000c101114 */
[----:B--2---:R-:W-:Y:S01]  /*b980*/  ISETP.LT.AND P4, PT, R137, UR7, !P0 ;  /* 0x0000000789007c0c */ /* 0x004fe2000c781270 */
[----:B------:R-:W2:Y:S01]  /*b990*/  LDCU UR7, c[0x0][0x39c] ;  /* 0x00007380ff0777ac */ /* 0x000ea20008000800 */
[C---:B------:R-:W-:Y:S01]  /*b9a0*/  LEA.HI.X.SX32 R137, R139.reuse, R2, 0x1, P6 ;  /* 0x000000028b897211 */ /* 0x040fe200030f0eff */
[----:B------:R-:W-:Y:S01]  /*b9b0*/  VIADD R139, R139, UR5 ;  /* 0x000000058b8b7c36 */ /* 0x000fe20008000000 */
[----:B------:R-:W-:Y:S02]  /*b9c0*/  F2FP.SATFINITE.E5M2.F32.PACK_AB_MERGE_C R185, R185, R184, RZ ;  /* 0x000000b8b9b9723e */ /* 0x000fe400048060ff */
[----:B----4-:R-:W-:Y:S02]  /*b9d0*/  ISETP.LT.AND P6, PT, R138, UR6, !P0 ;  /* 0x000000068a007c0c */ /* 0x010fe4000c7c1270 */
[----:B0-----:R-:W-:Y:S01]  /*b9e0*/  PRMT R133, R185, 0x9910, RZ ;  /* 0x00009910b9857816 */ /* 0x001fe200000000ff */
[----:B------:R0:W-:Y:S01]  /*b9f0*/  @P1 STG.E.U8 desc[UR20][R136.64], R185 ;  /* 0x000000b988001986 */ /* 0x0001e2000c101114 */
[CC--:B------:R-:W-:Y:S01]  /*ba00*/  IADD3 R132, P1, PT, R139.reuse, R3.reuse, RZ ;  /* 0x000000038b847210 */ /* 0x0c0fe20007f3e0ff */
[----:B------:R-:W-:Y:S01]  /*ba10*/  VIADD R138, R139, UR5 ;  /* 0x000000058b8a7c36 */ /* 0x000fe20008000000 */
[----:B------:R-:W-:Y:S01]  /*ba20*/  F2FP.SATFINITE.E5M2.F32.PACK_AB_MERGE_C R187, R187, R186, RZ ;  /* 0x000000babbbb723e */ /* 0x000fe200048060ff */
[----:B---3--:R-:W-:Y:S01]  /*ba30*/  IMAD.MOV.U32 R141, RZ, RZ, R133 ;  /* 0x000000ffff8d7224 */ /* 0x008fe200078e0085 */
[----:B------:R-:W-:Y:S01]  /*ba40*/  LEA.HI.X.SX32 R133, R139, R2, 0x1, P1 ;  /* 0x000000028b857211 */ /* 0x000fe200008f0eff */
[----:B------:R-:W-:Y:S01]  /*ba50*/  VIADD R139, R0, 0x7a ;  /* 0x0000007a008b7836 */ /* 0x000fe20000000000 */
[----:B------:R-:W-:Y:S01]  /*ba60*/  IADD3 R134, P1, PT, R138, R3, RZ ;  /* 0x000000038a867210 */ /* 0x000fe20007f3e0ff */
[----:B------:R-:W3:Y:S01]  /*ba70*/  LDCU UR6, c[0x0][0x39c] ;  /* 0x00007380ff0677ac */ /* 0x000ee20008000800 */
[----:B------:R-:W-:-:S02]  /*ba80*/  SHF.R.S32.HI R141, RZ, 0x8, R141 ;  /* 0x00000008ff8d7819 */ /* 0x000fc4000001148d */
[C---:B------:R-:W-:Y:S02]  /*ba90*/  LEA.HI.X.SX32 R135, R138.reuse, R2, 0x1, P1 ;  /* 0x000000028a877211 */ /* 0x040fe400008f0eff */
[----:B-1----:R-:W-:Y:S01]  /*baa0*/  ISETP.LT.AND P1, PT, R139, UR4, !P0 ;  /* 0x000000048b007c0c */ /* 0x002fe2000c721270 */
[----:B------:R-:W1:Y:S01]  /*bab0*/  LDCU UR4, c[0x0][0x39c] ;  /* 0x00007380ff0477ac */ /* 0x000e620008000800 */
        /* <DEDUP_REMOVED lines=10> */
[C---:B0-----:R-:W-:Y:S02]  /*bb60*/  VIADD R134, R0.reuse, 0x7d ;  /* 0x0000007d00867836 */ /* 0x041fe40000000000 */
[----:B------:R0:W-:Y:S01]  /*bb70*/  @P2 STG.E.U8 desc[UR20][R136.64], R141 ;  /* 0x0000008d88002986 */ /* 0x0001e2000c101114 */
[----:B--2---:R-:W-:Y:S01]  /*bb80*/  ISETP.LT.AND P2, PT, R133, UR7, !P0 ;  /* 0x0000000785007c0c */ /* 0x004fe2000c741270 */
[----:B------:R-:W-:Y:S01]  /*bb90*/  VIADD R142, R0, 0x7b ;  /* 0x0000007b008e7836 */ /* 0x000fe20000000000 */
[C---:B------:R-:W-:Y:S01]  /*bba0*/  LEA.HI.X.SX32 R133, R139.reuse, R2, 0x1, P5 ;  /* 0x000000028b857211 */ /* 0x040fe200028f0eff */
[----:B------:R-:W-:Y:S01]  /*bbb0*/  VIADD R139, R139, UR5 ;  /* 0x000000058b8b7c36 */ /* 0x000fe20008000000 */
[----:B------:R-:W-:Y:S01]  /*bbc0*/  F2FP.SATFINITE.E5M2.F32.PACK_AB_MERGE_C R189, R189, R188, RZ ;  /* 0x000000bcbdbd723e */ /* 0x000fe200048060ff */
[----:B------:R-:W2:Y:S01]  /*bbd0*/  LDCU UR7, c[0x0][0x39c] ;  /* 0x00007380ff0777ac */ /* 0x000ea20008000800 */
[----:B-1----:R-:W-:Y:S01]  /*bbe0*/  ISETP.LT.AND P5, PT, R134, UR4, !P0 ;  /* 0x0000000486007c0c */ /* 0x002fe2000c7a1270 */
[----:B------:R-:W1:Y:S01]  /*bbf0*/  LDCU UR4, c[0x0][0x39c] ;  /* 0x00007380ff0477ac */ /* 0x000e620008000800 */
[----:B------:R-:W-:Y:S01]  /*bc00*/  PRMT R135, R189, 0x9910, RZ ;  /* 0x00009910bd877816 */ /* 0x000fe200000000ff */
[----:B------:R4:W-:Y:S01]  /*bc10*/  @P4 STG.E.U8 desc[UR20][R132.64], R189 ;  /* 0x000000bd84004986 */ /* 0x0009e2000c101114 */
[----:B---3--:R-:W-:Y:S01]  /*bc20*/  ISETP.LT.AND P3, PT, R142, UR6, !P0 ;  /* 0x000000068e007c0c */ /* 0x008fe2000c761270 */
[----:B------:R-:W3:Y:S01]  /*bc30*/  LDCU UR6, c[0x0][0x39c] ;  /* 0x00007380ff0677ac */ /* 0x000ee20008000800 */
        /* <DEDUP_REMOVED lines=8> */
[----:B------:R-:W-:Y:S01]  /*bcc0*/  VIADD R138, R138, UR5 ;  /* 0x000000058a8a7c36 */ /* 0x000fe20008000000 */
[----:B------:R-:W-:Y:S01]  /*bcd0*/  F2FP.SATFINITE.E5M2.F32.PACK_AB_MERGE_C R191, R191, R190, RZ ;  /* 0x000000bebfbf723e */ /* 0x000fe200048060ff */
[----:B------:R-:W-:Y:S01]  /*bce0*/  VIADD R133, R0, 0x7f ;  /* 0x0000007f00857836 */ /* 0x000fe20000000000 */
[----:B------:R0:W-:Y:S01]  /*bcf0*/  @P6 STG.E.U8 desc[UR20][R134.64], R139 ;  /* 0x0000008b86006986 */ /* 0x0001e2000c101114 */
[----:B-1----:R-:W-:-:S02]  /*bd00*/  ISETP.LT.AND P4, PT, R132, UR4, !P0 ;  /* 0x0000000484007c0c */ /* 0x002fc4000c781270 */
[----:B------:R-:W-:Y:S02]  /*bd10*/  F2FP.SATFINITE.E5M2.F32.PACK_AB_MERGE_C R193, R193, R192, RZ ;  /* 0x000000c0c1c1723e */ /* 0x000fe400048060ff */
[----:B------:R-:W-:Y:S01]  /*bd20*/  PRMT R141, R191, 0x9910, RZ ;  /* 0x00009910bf8d7816 */ /* 0x000fe200000000ff */
[----:B------:R1:W-:Y:S01]  /*bd30*/  @P1 STG.E.U8 desc[UR20][R136.64], R191 ;  /* 0x000000bf88001986 */ /* 0x0003e2000c101114 */
[----:B------:R-:W-:Y:S01]  /*bd40*/  IADD3 R132, P6, PT, R138, R3, RZ ;  /* 0x000000038a847210 */ /* 0x000fe20007fde0ff */
[----:B------:R-:W-:Y:S01]  /*bd50*/  VIADD R140, R0, 0x80 ;  /* 0x00000080008c7836 */ /* 0x000fe20000000000 */
[----:B---3--:R-:W-:Y:S01]  /*bd60*/  ISETP.LT.AND P1, PT, R133, UR6, !P0 ;  /* 0x0000000685007c0c */ /* 0x008fe2000c721270 */
[----:B------:R-:W3:Y:S01]  /*bd70*/  LDCU UR6, c[0x0][0x39c] ;  /* 0x00007380ff0677ac */ /* 0x000ee20008000800 */
[C---:B------:R-:W-:Y:S01]  /*bd80*/  LEA.HI.X.SX32 R133, R138.reuse, R2, 0x1, P6 ;  /* 0x000000028a857211 */ /* 0x040fe200030f0eff */
[----:B------:R-:W-:Y:S01]  /*bd90*/  VIADD R138, R138, UR5 ;  /* 0x000000058a8a7c36 */ /* 0x000fe20008000000 */
[----:B------:R-:W-:Y:S01]  /*bda0*/  SHF.R.S32.HI R141, RZ, 0x8, R141 ;  /* 0x00000008ff8d7819 */ /* 0x000fe2000001148d */
[----:B------:R-:W4:Y:S02]  /*bdb0*/  LDCU UR4, c[0x0][0x39c] ;  /* 0x00007380ff0477ac */ /* 0x000f240008000800 */
[----:B0-----:R-:W-:-:S02]  /*bdc0*/  VIADD R139, R138, UR5 ;  /* 0x000000058a8b7c36 */ /* 0x001fc40008000000 */
[----:B------:R0:W-:Y:S01]  /*bdd0*/  @P3 STG.E.U8 desc[UR20][R132.64], R141 ;  /* 0x0000008d84003986 */ /* 0x0001e2000c101114 */
[CC--:B------:R-:W-:Y:S02]  /*bde0*/  IADD3 R134, P3, PT, R138.reuse, R3.reuse, RZ ;  /* 0x000000038a867210 */ /* 0x0c0fe40007f7e0ff */
[----:B-1----:R-:W-:Y:S02]  /*bdf0*/  PRMT R137, R193, 0x9910, RZ ;  /* 0x00009910c1897816 */ /* 0x002fe400000000ff */
[-C--:B------:R-:W-:Y:S02]  /*be00*/  LEA.HI.X.SX32 R135, R138, R2.reuse, 0x1, P3 ;  /* 0x000000028a877211 */ /* 0x080fe400018f0eff */
[C---:B------:R-:W-:Y:S01]  /*be10*/  IADD3 R136, P3, PT, R139.reuse, R3, RZ ;  /* 0x000000038b887210 */ /* 0x040fe20007f7e0ff */
[----:B------:R-:W-:Y:S01]  /*be20*/  IMAD.MOV.U32 R138, RZ, RZ, R137 ;  /* 0x000000ffff8a7224 */ /* 0x000fe200078e0089 */
[----:B--2---:R-:W-:Y:S01]  /*be30*/  ISETP.LT.AND P6, PT, R140, UR7, !P0 ;  /* 0x000000078c007c0c */ /* 0x004fe2000c7c1270 */
[----:B------:R-:W1:Y:S01]  /*be40*/  LDCU UR7, c[0x0][0x39c] ;  /* 0x00007380ff0777ac */ /* 0x000e620008000800 */
        /* <DEDUP_REMOVED lines=9> */
[----:B---3--:R-:W-:Y:S01]  /*bee0*/  ISETP.LT.AND P3, PT, R133, UR6, !P0 ;  /* 0x0000000685007c0c */ /* 0x008fe2000c761270 */
[----:B------:R-:W-:Y:S01]  /*bef0*/  VIADD R138, R0, 0x83 ;  /* 0x00000083008a7836 */ /* 0x000fe20000000000 */
[----:B----4-:R-:W-:Y:S01]  /*bf00*/  ISETP.LT.AND P2, PT, R140, UR4, !P0 ;  /* 0x000000048c007c0c */ /* 0x010fe2000c741270 */
[----:B------:R-:W3:Y:S01]  /*bf10*/  LDCU UR4, c[0x0][0x39c] ;  /* 0x00007380ff0477ac */ /* 0x000ee20008000800 */
[C---:B------:R-:W-:Y:S01]  /*bf20*/  LEA.HI.X.SX32 R133, R139.reuse, R2, 0x1, P5 ;  /* 0x000000028b857211 */ /* 0x040fe200028f0eff */
[----:B------:R-:W-:Y:S01]  /*bf30*/  VIADD R139, R139, UR5 ;  /* 0x000000058b8b7c36 */ /* 0x000fe20008000000 */
[----:B0-----:R-:W-:Y:S01]  /*bf40*/  PRMT R135, R195, 0x9910, RZ ;  /* 0x00009910c3877816 */ /* 0x001fe200000000ff */
[----:B------:R-:W0:Y:S01]  /*bf50*/  LDCU UR6, c[0x0][0x39c] ;  /* 0x00007380ff0677ac */ /* 0x000e220008000800 */
[----:B-1----:R-:W-:Y:S01]  /*bf60*/  ISETP.LT.AND P5, PT, R138, UR7, !P0 ;  /* 0x000000078a007c0c */ /* 0x002fe2000c7a1270 */
[----:B------:R1:W-:Y:S01]  /*bf70*/  @P4 STG.E.U8 desc[UR20][R132.64], R195 ;  /* 0x000000c384004986 */ /* 0x0003e2000c101114 */
[----:B------:R-:W-:Y:S01]  /*bf80*/  IADD3 R134, P4, PT, R139, R3, RZ ;  /* 0x000000038b867210 */ /* 0x000fe20007f9e0ff */
[----:B--2---:R-:W-:Y:S01]  /*bf90*/  IMAD.MOV.U32 R136, RZ, RZ, R135 ;  /* 0x000000ffff887224 */ /* 0x004fe200078e0087 */
[----:B------:R-:W-:Y:S01]  /*bfa0*/  F2FP.SATFINITE.E5M2.F32.PACK_AB_MERGE_C R141, R69, R68, RZ ;  /* 0x00000044458d723e */ /* 0x000fe200048060ff */
[C---:B------:R-:W-:Y:S01]  /*bfb0*/  VIADD R138, R139.reuse, UR5 ;  /* 0x000000058b8a7c36 */ /* 0x040fe20008000000 */
[----:B------:R-:W-:Y:S01]  /*bfc0*/  LEA.HI.X.SX32 R135, R139, R2, 0x1, P4 ;  /* 0x000000028b877211 */ /* 0x000fe200020f0eff */
[----:B------:R-:W2:Y:S01]  /*bfd0*/  LDCU UR7, c[0x0][0x39c] ;  /* 0x00007380ff0777ac */ /* 0x000ea20008000800 */
[----:B------:R-:W-:-:S02]  /*bfe0*/  SHF.R.S32.HI R139, RZ, 0x8, R136 ;  /* 0x00000008ff8b7819 */ /* 0x000fc40000011488 */
[----:B------:R-:W-:Y:S01]  /*bff0*/  IADD3 R136, P4, PT, R138, R3, RZ ;  /* 0x000000038a887210 */ /* 0x000fe20007f9e0ff */
[----:B------:R-:W-:-:S03]  /*c000*/  VIADD R68, R0, 0x84 ;  /* 0x0000008400447836 */ /* 0x000fc60000000000 */
[C---:B------:R-:W-:Y:S01]  /*c010*/  LEA.HI.X.SX32 R137, R138.reuse, R2, 0x1, P4 ;  /* 0x000000028a897211 */ /* 0x040fe200020f0eff */
[----:B------:R-:W-:Y:S01]  /*c020*/  VIADD R138, R138, UR5 ;  /* 0x000000058a8a7c36 */ /* 0x000fe20008000000 */
[----:B------:R4:W-:Y:S01]  /*c030*/  @P1 STG.E.U8 desc[UR20][R134.64], R139 ;  /* 0x0000008b86001986 */ /* 0x0009e2000c101114 */
[----:B---3--:R-:W-:Y:S01]  /*c040*/  ISETP.LT.AND P1, PT, R68, UR4, !P0 ;  /* 0x0000000444007c0c */ /* 0x008fe2000c721270 */
[----:B------:R-:W3:Y:S01]  /*c050*/  LDCU UR4, c[0x0][0x39c] ;  /* 0x00007380ff0477ac */ /* 0x000ee20008000800 */
[----:B-1----:R-:W-:Y:S02]  /*c060*/  PRMT R132, R141, 0x9910, RZ ;  /* 0x000099108d847816 */ /* 0x002fe400000000ff */
[----:B------:R-:W-:Y:S01]  /*c070*/  IADD3 R68, P4, PT, R138, R3, RZ ;  /* 0x000000038a447210 */ /* 0x000fe20007f9e0ff */
[----:B------:R-:W-:-:S03]  /*c080*/  VIADD R133, R0, 0x85 ;  /* 0x0000008500857836 */ /* 0x000fc60000000000 */
[C---:B------:R-:W-:Y:S01]  /*c090*/  LEA.HI.X.SX32 R69, R138.reuse, R2, 0x1, P4 ;  /* 0x000000028a457211 */ /* 0x040fe200020f0eff */
[----:B------:R-:W-:Y:S01]  /*c0a0*/  VIADD R138, R138, UR5 ;  /* 0x000000058a8a7c36 */ /* 0x000fe20008000000 */
[----:B----4-:R-:W-:Y:S01]  /*c0b0*/  SHF.R.S32.HI R135, RZ, 0x8, R132 ;  /* 0x00000008ff877819 */ /* 0x010fe20000011484 */
[----:B------:R1:W-:Y:S01]  /*c0c0*/  @P6 STG.E.U8 desc[UR20][R136.64], R141 ;  /* 0x0000008d88006986 */ /* 0x0003e2000c101114 */
[----:B------:R-:W-:Y:S01]  /*c0d0*/  F2FP.SATFINITE.E5M2.F32.PACK_AB_MERGE_C R139, R71, R70, RZ ;  /* 0x00000046478b723e */ /* 0x000fe200048060ff */
[----:B------:R-:W-:Y:S02]  /*c0e0*/  VIADD R132, R0, 0x86 ;  /* 0x0000008600847836 */ /* 0x000fe40000000000 */
[----:B------:R4:W-:Y:S01]  /*c0f0*/  @P2 STG.E.U8 desc[UR20][R68.64], R135 ;  /* 0x0000008744002986 */ /* 0x0009e2000c101114 */
[CC--:B------:R-:W-:Y:S01]  /*c100*/  IADD3 R70, P2, PT, R138.reuse, R3.reuse, RZ ;  /* 0x000000038a467210 */ /* 0x0c0fe20007f5e0ff */
[C---:B------:R-:W-:Y:S01]  /*c110*/  VIADD R134, R138.reuse, UR5 ;  /* 0x000000058a867c36 */ /* 0x040fe20008000000 */
[----:B0-----:R-:W-:Y:S01]  /*c120*/  ISETP.LT.AND P4, PT, R133, UR6, !P0 ;  /* 0x0000000685007c0c */ /* 0x001fe2000c781270 */
[----:B------:R-:W0:Y:S01]  /*c130*/  LDCU UR6, c[0x0][0x39c] ;  /* 0x00007380ff0677ac */ /* 0x000e220008000800 */
[----:B------:R-:W-:Y:S01]  /*c140*/  LEA.HI.X.SX32 R71, R138, R2, 0x1, P2 ;  /* 0x000000028a477211 */ /* 0x000fe200010f0eff */
[----:B------:R-:W-:Y:S01]  /*c150*/  VIADD R133, R0, 0x87 ;  /* 0x0000008700857836 */ /* 0x000fe20000000000 */
[----:B---3--:R-:W-:Y:S01]  /*c160*/  ISETP.LT.AND P2, PT, R132, UR4, !P0 ;  /* 0x0000000484007c0c */ /* 0x008fe2000c741270 */
[----:B------:R-:W3:Y:S01]  /*c170*/  LDCU UR4, c[0x0][0x39c] ;  /* 0x00007380ff0477ac */ /* 0x000ee20008000800 */
[----:B------:R-:W-:Y:S01]  /*c180*/  IADD3 R132, P6, PT, R134, R3, RZ ;  /* 0x0000000386847210 */ /* 0x000fe20007fde0ff */
[----:B------:R5:W-:Y:S01]  /*c190*/  @P3 STG.E.U8 desc[UR20][R70.64], R139 ;  /* 0x0000008b46003986 */ /* 0x000be2000c101114 */
[----:B-1----:R-:W-:-:S02]  /*c1a0*/  PRMT R136, R139, 0x9910, RZ ;  /* 0x000099108b887816 */ /* 0x002fc400000000ff */
[----:B--2---:R-:W-:Y:S01]  /*c1b0*/  ISETP.LT.AND P3, PT, R133, UR7, !P0 ;  /* 0x0000000785007c0c */ /* 0x004fe2000c761270 */
[----:B----4-:R-:W-:Y:S01]  /*c1c0*/  VIADD R69, R0, 0x88 ;  /* 0x0000008800457836 */ /* 0x010fe20000000000 */
[C---:B------:R-:W-:Y:S01]  /*c1d0*/  LEA.HI.X.SX32 R133, R134.reuse, R2, 0x1, P6 ;  /* 0x0000000286857211 */ /* 0x040fe200030f0eff */
[----:B------:R-:W-:Y:S01]  /*c1e0*/  VIADD R134, R134, UR5 ;  /* 0x0000000586867c36 */ /* 0x000fe20008000000 */
[----:B------:R-:W-:Y:S01]  /*c1f0*/  SHF.R.S32.HI R135, RZ, 0x8, R136 ;  /* 0x00000008ff877819 */ /* 0x000fe20000011488 */
[----:B------:R-:W1:Y:S01]  /*c200*/  LDCU UR7, c[0x0][0x39c] ;  /* 0x00007380ff0777ac */ /* 0x000e620008000800 */
[----:B------:R-:W-:Y:S02]  /*c210*/  F2FP.SATFINITE.E5M2.F32.PACK_AB_MERGE_C R137, R73, R72, RZ ;  /* 0x000000484989723e */ /* 0x000fe400048060ff */
[-C--:B------:R-:W-:Y:S01]  /*c220*/  IADD3 R68, P6, PT, R134, R3.reuse, RZ ;  /* 0x0000000386447210 */ /* 0x080fe20007fde0ff */
[----:B------:R2:W-:Y:S01]  /*c230*/  @P5 STG.E.U8 desc[UR20][R132.64], R135 ;  /* 0x0000008784005986 */ /* 0x0005e2000c101114 */
[----:B0-----:R-:W-:Y:S01]  /*c240*/  ISETP.LT.AND P5, PT, R69, UR6, !P0 ;  /* 0x0000000645007c0c */ /* 0x001fe2000c7a1270 */
[----:B-----5:R-:W-:Y:S01]  /*c250*/  VIADD R71, R0, 0x89 ;  /* 0x0000008900477836 */ /* 0x020fe20000000000 */
[C---:B------:R-:W-:Y:S01]  /*c260*/  LEA.HI.X.SX32 R69, R134.reuse, R2, 0x1, P6 ;  /* 0x0000000286457211 */ /* 0x040fe200030f0eff */
[----:B------:R-:W-:Y:S01]  /*c270*/  VIADD R134, R134, UR5 ;  /* 0x0000000586867c36 */ /* 0x000fe20008000000 */
[----:B------:R-:W-:Y:S01]  /*c280*/  PRMT R72, R137, 0x9910, RZ ;  /* 0x0000991089487816 */ /* 0x000fe200000000ff */
[----:B------:R-:W-:Y:S01]  /*c290*/  VIADD R73, R0, 0x8a ;  /* 0x0000008a00497836 */ /* 0x000fe20000000000 */
[----:B------:R-:W-:Y:S01]  /*c2a0*/  F2FP.SATFINITE.E5M2.F32.PACK_AB_MERGE_C R75, R75, R74, RZ ;  /* 0x0000004a4b4b723e */ /* 0x000fe200048060ff */
[----:B------:R-:W0:Y:S01]  /*c2b0*/  LDCU UR6, c[0x0][0x39c] ;  /* 0x00007380ff0677ac */ /* 0x000e220008000800 */
[C---:B------:R-:W-:Y:S01]  /*c2c0*/  IADD3 R70, P6, PT, R134.reuse, R3, RZ ;  /* 0x0000000386467210 */ /* 0x040fe20007fde0ff */
[----:B--2---:R-:W-:Y:S01]  /*c2d0*/  IMAD.MOV.U32 R133, RZ, RZ, R72 ;  /* 0x000000ffff857224 */ /* 0x004fe200078e0048 */
[----:B------:R2:W-:Y:S01]  /*c2e0*/  @P1 STG.E.U8 desc[UR20][R68.64], R137 ;  /* 0x0000008944001986 */ /* 0x0005e2000c101114 */
[C---:B------:R-:W-:Y:S01]  /*c2f0*/  VIADD R132, R134.reuse, UR5 ;  /* 0x0000000586847c36 */ /* 0x040fe20008000000 */
[----:B---3--:R-:W-:Y:S01]  /*c300*/  ISETP.LT.AND P1, PT, R71, UR4, !P0 ;  /* 0x0000000447007c0c */ /* 0x008fe2000c721270 */
[----:B------:R-:W3:Y:S01]  /*c310*/  LDCU UR4, c[0x0][0x39c] ;  /* 0x00007380ff0477ac */ /* 0x000ee20008000800 */
[----:B------:R-:W-:-:S02]  /*c320*/  LEA.HI.X.SX32 R71, R134, R2, 0x1, P6 ;  /* 0x0000000286477211 */ /* 0x000fc400030f0eff */
[----:B------:R-:W-:Y:S02]  /*c330*/  SHF.R.S32.HI R133, RZ, 0x8, R133 ;  /* 0x00000008ff857819 */ /* 0x000fe40000011485 */
[----:B------:R-:W-:-:S03]  /*c340*/  IADD3 R72, P6, PT, R132, R3, RZ ;  /* 0x0000000384487210 */ /* 0x000fc60007fde0ff */
[----:B------:R4:W-:Y:S01]  /*c350*/  @P4 STG.E.U8 desc[UR20][R70.64], R133 ;  /* 0x0000008546004986 */ /* 0x0009e2000c101114 */
[----:B-1----:R-:W-:Y:S02]  /*c360*/  ISETP.LT.AND P4, PT, R73, UR7, !P0 ;  /* 0x0000000749007c0c */ /* 0x002fe4000c781270 */
[----:B------:R-:W-:Y:S02]  /*c370*/  F2FP.SATFINITE.E5M2.F32.PACK_AB_MERGE_C R135, R77, R76, RZ ;  /* 0x0000004c4d87723e */ /* 0x000fe400048060ff */
[C---:B------:R-:W-:Y:S01]  /*c380*/  LEA.HI.X.SX32 R73, R132.reuse, R2, 0x1, P6 ;  /* 0x0000000284497211 */ /* 0x040fe200030f0eff */
[----:B------:R-:W-:Y:S01]  /*c390*/  VIADD R132, R132, UR5 ;  /* 0x0000000584847c36 */ /* 0x000fe20008000000 */
[----:B------:R-:W1:Y:S03]  /*c3a0*/  LDCU UR7, c[0x0][0x39c] ;  /* 0x00007380ff0777ac */ /* 0x000e660008000800 */
[----:B------:R5:W-:Y:S01]  /*c3b0*/  @P2 STG.E.U8 desc[UR20][R72.64], R75 ;  /* 0x0000004b48002986 */ /* 0x000be2000c101114 */
[C---:B--2---:R-:W-:Y:S01]  /*c3c0*/  IADD3 R68, P2, PT, R132.reuse, R3, RZ ;  /* 0x0000000384447210 */ /* 0x044fe20007f5e0ff */
[----:B------:R-:W-:-:S02]  /*c3d0*/  VIADD R74, R132, UR5 ;  /* 0x00000005844a7c36 */ /* 0x000fc40008000000 */
[----:B------:R-:W-:Y:S01]  /*c3e0*/  VIADD R76, R0, 0x8c ;  /* 0x0000008c004c7836 */ /* 0x000fe20000000000 */
[-C--:B------:R-:W-:Y:S02]  /*c3f0*/  LEA.HI.X.SX32 R69, R132, R2.reuse, 0x1, P2 ;  /* 0x0000000284457211 */ /* 0x080fe400010f0eff */
[-C--:B----4-:R-:W-:Y:S02]  /*c400*/  IADD3 R70, P2, PT, R74, R3.reuse, RZ ;  /* 0x000000034a467210 */ /* 0x090fe40007f5e0ff */
[----:B------:R-:W-:Y:S01]  /*c410*/  PRMT R77, R75, 0x9910, RZ ;  /* 0x000099104b4d7816 */ /* 0x000fe200000000ff */
[----:B------:R-:W-:Y:S01]  /*c420*/  VIADD R134, R0, 0x8b ;  /* 0x0000008b00867836 */ /* 0x000fe20000000000 */
[----:B------:R-:W-:Y:S02]  /*c430*/  LEA.HI.X.SX32 R71, R74, R2, 0x1, P2 ;  /* 0x000000024a477211 */ /* 0x000fe400010f0eff */
[----:B---3--:R-:W-:Y:S01]  /*c440*/  ISETP.LT.AND P2, PT, R76, UR4, !P0 ;  /* 0x000000044c007c0c */ /* 0x008fe2000c741270 */
[----:B------:R-:W2:Y:S01]  /*c450*/  LDCU UR4, c[0x0][0x39c] ;  /* 0x00007380ff0477ac */ /* 0x000ea20008000800 */
[----:B------:R-:W-:Y:S01]  /*c460*/  SHF.R.S32.HI R77, RZ, 0x8, R77 ;  /* 0x00000008ff4d7819 */ /* 0x000fe2000001144d */
[----:B------:R-:W-:Y:S01]  /*c470*/  VIADD R74, R74, UR5 ;  /* 0x000000054a4a7c36 */ /* 0x000fe20008000000 */
[----:B0-----:R-:W-:Y:S01]  /*c480*/  ISETP.LT.AND P6, PT, R134, UR6, !P0 ;  /* 0x0000000686007c0c */ /* 0x001fe2000c7c1270 */
[----:B------:R-:W0:Y:S01]  /*c490*/  LDCU UR6, c[0x0][0x39c] ;  /* 0x00007380ff0677ac */ /* 0x000e220008000800 */
[----:B------:R-:W-:Y:S01]  /*c4a0*/  PRMT R76, R135, 0x9910, RZ ;  /* 0x00009910874c7816 */ /* 0x000fe200000000ff */
[----:B------:R3:W-:Y:S01]  /*c4b0*/  @P3 STG.E.U8 desc[UR20][R68.64], R77 ;  /* 0x0000004d44003986 */ /* 0x0007e2000c101114 */
[C---:B-----5:R-:W-:Y:S01]  /*c4c0*/  IADD3 R72, P3, PT, R74.reuse, R3, RZ ;  /* 0x000000034a487210 */ /* 0x060fe20007f7e0ff */
[----:B------:R-:W-:-:S03]  /*c4d0*/  VIADD R75, R74, UR5 ;  /* 0x000000054a4b7c36 */ /* 0x000fc60008000000 */
[-C--:B------:R-:W-:Y:S01]  /*c4e0*/  LEA.HI.X.SX32 R73, R74, R2.reuse, 0x1, P3 ;  /* 0x000000024a497211 */ /* 0x080fe200018f0eff */
[----:B------:R4:W-:Y:S01]  /*c4f0*/  @P5 STG.E.U8 desc[UR20][R70.64], R135 ;  /* 0x0000008746005986 */ /* 0x0009e2000c101114 */
[----:B---3--:R-:W-:Y:S01]  /*c500*/  SHF.R.S32.HI R77, RZ, 0x8, R76 ;  /* 0x00000008ff4d7819 */ /* 0x008fe2000001144c */
[C---:B------:R-:W-:Y:S01]  /*c510*/  VIADD R69, R0.reuse, 0x8e ;  /* 0x0000008e00457836 */ /* 0x040fe20000000000 */
[-C--:B------:R-:W-:Y:S01]  /*c520*/  IADD3 R68, P5, PT, R75, R3.reuse, RZ ;  /* 0x000000034b447210 */ /* 0x080fe20007fbe0ff */
[C---:B----4-:R-:W-:Y:S02]  /*c530*/  VIADD R70, R0.reuse, 0x8f ;  /* 0x0000008f00467836 */ /* 0x050fe40000000000 */
[----:B------:R3:W-:Y:S01]  /*c540*/  @P1 STG.E.U8 desc[UR20][R72.64], R77 ;  /* 0x0000004d48001986 */ /* 0x0007e2000c101114 */
[----:B-1----:R-:W-:Y:S01]  /*c550*/  ISETP.LT.AND P1, PT, R69, UR7, !P0 ;  /* 0x0000000745007c0c */ /* 0x002fe2000c721270 */
[----:B------:R-:W-:Y:S01]  /*c560*/  VIADD R132, R0, 0x8d ;  /* 0x0000008d00847836 */ /* 0x000fe20000000000 */
[C---:B------:R-:W-:Y:S01]  /*c570*/  LEA.HI.X.SX32 R69, R75.reuse, R2, 0x1, P5 ;  /* 0x000000024b457211 */ /* 0x040fe200028f0eff */
[----:B------:R-:W-:Y:S01]  /*c580*/  VIADD R75, R75, UR5 ;  /* 0x000000054b4b7c36 */ /* 0x000fe20008000000 */
[----:B------:R-:W-:Y:S01]  /*c590*/  F2FP.SATFINITE.E5M2.F32.PACK_AB_MERGE_C R79, R79, R78, RZ ;  /* 0x0000004e4f4f723e */ /* 0x000fe200048060ff */
[----:B------:R-:W1:Y:S01]  /*c5a0*/  LDCU UR7, c[0x0][0x39c] ;  /* 0x00007380ff0777ac */ /* 0x000e620008000800 */
[----:B--2---:R-:W-:Y:S01]  /*c5b0*/  ISETP.LT.AND P5, PT, R70, UR4, !P0 ;  /* 0x0000000446007c0c */ /* 0x004fe2000c7a1270 */
[----:B------:R-:W2:Y:S01]  /*c5c0*/  LDCU UR4, c[0x0][0x39c] ;  /* 0x00007380ff0477ac */ /* 0x000ea20008000800 */
[----:B------:R-:W-:Y:S01]  /*c5d0*/  PRMT R71, R79, 0x9910, RZ ;  /* 0x000099104f477816 */ /* 0x000fe200000000ff */
[----:B------:R4:W-:Y:S01]  /*c5e0*/  @P4 STG.E.U8 desc[UR20][R68.64], R79 ;  /* 0x0000004f44004986 */ /* 0x0009e2000c101114 */
[----:B0-----:R-:W-:Y:S01]  /*c5f0*/  ISETP.LT.AND P3, PT, R132, UR6, !P0 ;  /* 0x0000000684007c0c */ /* 0x001fe2000c761270 */
[----:B------:R-:W0:Y:S01]  /*c600*/  LDCU UR6, c[0x0][0x39c] ;  /* 0x00007380ff0677ac */ /* 0x000e220008000800 */
[C---:B------:R-:W-:Y:S01]  /*c610*/  IADD3 R70, P4, PT, R75.reuse, R3, RZ ;  /* 0x000000034b467210 */ /* 0x040fe20007f9e0ff */
[----:B------:R-:W-:-:S02]  /*c620*/  VIADD R74, R75, UR5 ;  /* 0x000000054b4a7c36 */ /* 0x000fc40008000000 */
[----:B---3--:R-:W-:Y:S01]  /*c630*/  IMAD.MOV.U32 R73, RZ, RZ, R71 ;  /* 0x000000ffff497224 */ /* 0x008fe200078e0047 */
        /* <DEDUP_REMOVED lines=15> */
[----:B0-----:R-:W-:Y:S01]  /*c730*/  ISETP.LT.AND P2, PT, R69, UR6, !P0 ;  /* 0x0000000645007c0c */ /* 0x001fe2000c741270 */
[----:B------:R-:W0:Y:S01]  /*c740*/  LDCU UR6, c[0x0][0x39c] ;  /* 0x00007380ff0677ac */ /* 0x000e220008000800 */
[C---:B------:R-:W-:Y:S01]  /*c750*/  LEA.HI.X.SX32 R69, R74.reuse, R2, 0x1, P6 ;  /* 0x000000024a457211 */ /* 0x040fe200030f0eff */
[----:B------:R-:W-:Y:S01]  /*c760*/  VIADD R74, R74, UR5 ;  /* 0x000000054a4a7c36 */ /* 0x000fe20008000000 */
[----:B------:R-:W-:Y:S01]  /*c770*/  SHF.R.S32.HI R77, RZ, 0x8, R77 ;  /* 0x00000008ff4d7819 */ /* 0x000fe2000001144d */
[----:B------:R-:W4:Y:S02]  /*c780*/  LDCU UR4, c[0x0][0x39c] ;  /* 0x00007380ff0477ac */ /* 0x000f240008000800 */
[----:B---3--:R-:W-:-:S02]  /*c790*/  VIADD R75, R74, UR5 ;  /* 0x000000054a4b7c36 */ /* 0x008fc40008000000 */
[----:B------:R3:W-:Y:S01]  /*c7a0*/  @P3 STG.E.U8 desc[UR20][R68.64], R77 ;  /* 0x0000004d44003986 */ /* 0x0007e2000c101114 */
[CC--:B------:R-:W-:Y:S02]  /*c7b0*/  IADD3 R70, P3, PT, R74.reuse, R3.reuse, RZ ;  /* 0x000000034a467210 */ /* 0x0c0fe40007f7e0ff */
[----:B--2---:R-:W-:Y:S02]  /*c7c0*/  PRMT R73, R83, 0x9910, RZ ;  /* 0x0000991053497816 */ /* 0x004fe400000000ff */
[-C--:B------:R-:W-:Y:S02]  /*c7d0*/  LEA.HI.X.SX32 R71, R74, R2.reuse, 0x1, P3 ;  /* 0x000000024a477211 */ /* 0x080fe400018f0eff */
[C---:B------:R-:W-:Y:S01]  /*c7e0*/  IADD3 R72, P3, PT, R75.reuse, R3, RZ ;  /* 0x000000034b487210 */ /* 0x040fe20007f7e0ff */
[----:B------:R-:W-:Y:S01]  /*c7f0*/  IMAD.MOV.U32 R74, RZ, RZ, R73 ;  /* 0x000000ffff4a7224 */ /* 0x000fe200078e0049 */
[----:B-1----:R-:W-:Y:S01]  /*c800*/  ISETP.LT.AND P6, PT, R76, UR7, !P0 ;  /* 0x000000074c007c0c */ /* 0x002fe2000c7c1270 */
[----:B------:R-:W1:Y:S01]  /*c810*/  LDCU UR7, c[0x0][0x39c] ;  /* 0x00007380ff0777ac */ /* 0x000e620008000800 */
[C---:B------:R-:W-:Y:S01]  /*c820*/  LEA.HI.X.SX32 R73, R75.reuse, R2, 0x1, P3 ;  /* 0x000000024b497211 */ /* 0x040fe200018f0eff */
[----:B------:R-:W-:Y:S01]  /*c830*/  VIADD R75, R75, UR5 ;  /* 0x000000054b4b7c36 */ /* 0x000fe20008000000 */
[----:B---3--:R-:W-:Y:S01]  /*c840*/  SHF.R.S32.HI R77, RZ, 0x8, R74 ;  /* 0x00000008ff4d7819 */ /* 0x008fe2000001144a */
[----:B------:R2:W-:Y:S01]  /*c850*/  @P1 STG.E.U8 desc[UR20][R70.64], R83 ;  /* 0x0000005346001986 */ /* 0x0005e2000c101114 */
[----:B------:R-:W-:-:S02]  /*c860*/  VIADD R69, R0, 0x94 ;  /* 0x0000009400457836 */ /* 0x000fc40000000000 */
[C---:B------:R-:W-:Y:S01]  /*c870*/  VIADD R76, R0.reuse, 0x93 ;  /* 0x00000093004c7836 */ /* 0x040fe20000000000 */
[----:B------:R3:W-:Y:S01]  /*c880*/  @P5 STG.E.U8 desc[UR20][R72.64], R77 ;  /* 0x0000004d48005986 */ /* 0x0007e2000c101114 */
[-C--:B------:R-:W-:Y:S02]  /*c890*/  IADD3 R68, P5, PT, R75, R3.reuse, RZ ;  /* 0x000000034b447210 */ /* 0x080fe40007fbe0ff */
[----:B------:R-:W-:Y:S02]  /*c8a0*/  F2FP.SATFINITE.E5M2.F32.PACK_AB_MERGE_C R85, R85, R84, RZ ;  /* 0x000000545555723e */ /* 0x000fe400048060ff */
[----:B0-----:R-:W-:Y:S01]  /*c8b0*/  ISETP.LT.AND P3, PT, R69, UR6, !P0 ;  /* 0x0000000645007c0c */ /* 0x001fe2000c761270 */
[----:B------:R-:W-:Y:S01]  /*c8c0*/  VIADD R74, R0, 0x95 ;  /* 0x00000095004a7836 */ /* 0x000fe20000000000 */
[----:B----4-:R-:W-:Y:S01]  /*c8d0*/  ISETP.LT.AND P1, PT, R76, UR4, !P0 ;  /* 0x000000044c007c0c */ /* 0x010fe2000c721270 */
[----:B------:R-:W0:Y:S01]  /*c8e0*/  LDCU UR4, c[0x0][0x39c] ;  /* 0x00007380ff0477ac */ /* 0x000e220008000800 */
[C---:B------:R-:W-:Y:S01]  /*c8f0*/  LEA.HI.X.SX32 R69, R75.reuse, R2, 0x1, P5 ;  /* 0x000000024b457211 */ /* 0x040fe200028f0eff */
[----:B------:R-:W-:Y:S01]  /*c900*/  VIADD R75, R75, UR5 ;  /* 0x000000054b4b7c36 */ /* 0x000fe20008000000 */
[----:B--2---:R-:W-:Y:S01]  /*c910*/  PRMT R71, R85, 0x9910, RZ ;  /* 0x0000991055477816 */ /* 0x004fe200000000ff */
[----:B------:R-:W2:Y:S01]  /*c920*/  LDCU UR6, c[0x0][0x39c] ;  /* 0x00007380ff0677ac */ /* 0x000ea20008000800 */
[----:B-1----:R-:W-:Y:S01]  /*c930*/  ISETP.LT.AND P5, PT, R74, UR7, !P0 ;  /* 0x000000074a007c0c */ /* 0x002fe2000c7a1270 */
        /* <DEDUP_REMOVED lines=13> */
[----:B0-----:R-:W-:Y:S01]  /*ca10*/  ISETP.LT.AND P2, PT, R76, UR4, !P0 ;  /* 0x000000044c007c0c */ /* 0x001fe2000c741270 */
[----:B------:R-:W0:Y:S01]  /*ca20*/  LDCU UR4, c[0x0][0x39c] ;  /* 0x00007380ff0477ac */ /* 0x000e220008000800 */
[----:B------:R-:W-:Y:S02]  /*ca30*/  PRMT R77, R87, 0x9910, RZ ;  /* 0x00009910574d7816 */ /* 0x000fe400000000ff */
[C---:B-1----:R-:W-:Y:S02]  /*ca40*/  IADD3 R68, P4, PT, R74.reuse, R3, RZ ;  /* 0x000000034a447210 */ /* 0x042fe40007f9e0ff */
        /* <DEDUP_REMOVED lines=9> */
[----:B--2---:R-:W-:Y:S01]  /*cae0*/  ISETP.LT.AND P4, PT, R76, UR6, !P0 ;  /* 0x000000064c007c0c */ /* 0x004fe2000c781270 */
[----:B------:R-:W2:Y:S01]  /*caf0*/  LDCU UR6, c[0x0][0x39c] ;  /* 0x00007380ff0677ac */ /* 0x000ea20008000800 */
[----:B------:R-:W-:Y:S01]  /*cb00*/  PRMT R76, R89, 0x9910, RZ ;  /* 0x00009910594c7816 */ /* 0x000fe200000000ff */
[----:B-1----:R-:W-:Y:S01]  /*cb10*/  VIADD R72, R0, 0x98 ;  /* 0x0000009800487836 */ /* 0x002fe20000000000 */
[----:B------:R-:W-:Y:S01]  /*cb20*/  LEA.HI.X.SX32 R71, R74, R2, 0x1, P1 ;  /* 0x000000024a477211 */ /* 0x000fe200008f0eff */
[----:B------:R-:W-:-:S03]  /*cb30*/  VIADD R73, R0, 0x99 ;  /* 0x0000009900497836 */ /* 0x000fc60000000000 */
[----:B0-----:R-:W-:Y:S01]  /*cb40*/  ISETP.LT.AND P1, PT, R72, UR4, !P0 ;  /* 0x0000000448007c0c */ /* 0x001fe2000c721270 */
[----:B------:R-:W-:Y:S01]  /*cb50*/  IMAD.MOV.U32 R74, RZ, RZ, R76 ;  /* 0x000000ffff4a7224 */ /* 0x000fe200078e004c */
[-C--:B------:R-:W-:Y:S01]  /*cb60*/  IADD3 R72, P6, PT, R75, R3.reuse, RZ ;  /* 0x000000034b487210 */ /* 0x080fe20007fde0ff */
[----:B------:R0:W-:Y:S01]  /*cb70*/  @P3 STG.E.U8 desc[UR20][R70.64], R89 ;  /* 0x0000005946003986 */ /* 0x0001e2000c101114 */
[----:B---3--:R-:W-:Y:S01]  /*cb80*/  ISETP.LT.AND P3, PT, R73, UR7, !P0 ;  /* 0x0000000749007c0c */ /* 0x008fe2000c761270 */
[----:B------:R-:W1:Y:S01]  /*cb90*/  LDCU UR4, c[0x0][0x39c] ;  /* 0x00007380ff0477ac */ /* 0x000e620008000800 */
        /* <DEDUP_REMOVED lines=8> */
[----:B--2---:R-:W-:Y:S01]  /*cc20*/  ISETP.LT.AND P5, PT, R69, UR6, !P0 ;  /* 0x0000000645007c0c */ /* 0x004fe2000c7a1270 */
[C---:B0-----:R-:W-:Y:S01]  /*cc30*/  VIADD R71, R0.reuse, 0x9b ;  /* 0x0000009b00477836 */ /* 0x041fe20000000000 */
[CC--:B------:R-:W-:Y:S01]  /*cc40*/  LEA.HI.X.SX32 R69, R75.reuse, R2.reuse, 0x1, P6 ;  /* 0x000000024b457211 */ /* 0x0c0fe200030f0eff */
[----:B------:R-:W-:Y:S01]  /*cc50*/  VIADD R75, R75, UR5 ;  /* 0x000000054b4b7c36 */ /* 0x000fe20008000000 */
[----:B------:R-:W-:Y:S01]  /*cc60*/  PRMT R74, R91, 0x9910, RZ ;  /* 0x000099105b4a7816 */ /* 0x000fe200000000ff */
[----:B------:R-:W0:Y:S03]  /*cc70*/  LDCU UR6, c[0x0][0x39c] ;  /* 0x00007380ff0677ac */ /* 0x000e260008000800 */
[-C--:B------:R-:W-:Y:S01]  /*cc80*/  IADD3 R70, P6, PT, R75, R3.reuse, RZ ;  /* 0x000000034b467210 */ /* 0x080fe20007fde0ff */
[----:B------:R2:W-:Y:S01]  /*cc90*/  @P2 STG.E.U8 desc[UR20][R68.64], R91 ;  /* 0x0000005b44002986 */ /* 0x0005e2000c101114 */
[----:B----4-:R-:W-:Y:S01]  /*cca0*/  IMAD.MOV.U32 R72, RZ, RZ, R74 ;  /* 0x000000ffff487224 */ /* 0x010fe200078e004a */
[----:B-1----:R-:W-:Y:S01]  /*ccb0*/  ISETP.LT.AND P2, PT, R71, UR4, !P0 ;  /* 0x0000000447007c0c */ /* 0x002fe2000c741270 */
[C---:B------:R-:W-:Y:S01]  /*ccc0*/  VIADD R74, R75.reuse, UR5 ;  /* 0x000000054b4a7c36 */ /* 0x040fe20008000000 */
[----:B------:R-:W-:Y:S01]  /*ccd0*/  LEA.HI.X.SX32 R71, R75, R2, 0x1, P6 ;  /* 0x000000024b477211 */ /* 0x000fe200030f0eff */
[----:B------:R-:W-:Y:S01]  /*cce0*/  VIADD R73, R0, 0x9c ;  /* 0x0000009c00497836 */ /* 0x000fe20000000000 */
[----:B------:R-:W-:Y:S01]  /*ccf0*/  SHF.R.S32.HI R75, RZ, 0x8, R72 ;  /* 0x00000008ff4b7819 */ /* 0x000fe20000011448 */
[----:B------:R-:W1:Y:S01]  /*cd00*/  LDCU UR4, c[0x0][0x39c] ;  /* 0x00007380ff0477ac */ /* 0x000e620008000800 */
        /* <DEDUP_REMOVED lines=9> */
[C---:B--2---:R-:W-:Y:S01]  /*cda0*/  IADD3 R68, P1, PT, R74.reuse, R3, RZ ;  /* 0x000000034a447210 */ /* 0x044fe20007f3e0ff */
        /* <DEDUP_REMOVED lines=8> */
[----:B-1----:R-:W-:Y:S01]  /*ce30*/  ISETP.LT.AND P1, PT, R74, UR4, !P0 ;  /* 0x000000044a007c0c */ /* 0x002fe2000c721270 */
        /* <DEDUP_REMOVED lines=235> */
[-C--:B------:R-:W-:Y:S01]  /*dcf0*/  IADD3 R70, P4, PT, R75, R3.reuse, RZ ;  /* 0x000000034b467210 */ /* 0x080fe20007f9e0ff */
[----:B--2---:R-:W-:Y:S01]  /*dd00*/  IMAD.MOV.U32 R72, RZ, RZ, R71 ;  /* 0x000000ffff487224 */ /* 0x004fe200078e0047 */
[----:B------:R-:W-:Y:S01]  /*dd10*/  F2FP.SATFINITE.E5M2.F32.PACK_AB_MERGE_C R123, R123, R122, RZ ;  /* 0x0000007a7b7b723e */ /* 0x000fe200048060ff */
[C---:B------:R-:W-:Y:S01]  /*dd20*/  VIADD R74, R75.reuse, UR5 ;  /* 0x000000054b4a7c36 */ /* 0x040fe20008000000 */
[----:B------:R-:W-:Y:S01]  /*dd30*/  LEA.HI.X.SX32 R71, R75, R2, 0x1, P4 ;  /* 0x000000024b477211 */ /* 0x000fe200020f0eff */
[----:B------:R-:W-:Y:S01]  /*dd40*/  VIADD R76, R0, 0xba ;  /* 0x000000ba004c7836 */ /* 0x000fe20000000000 */
[----:B------:R-:W-:Y:S01]  /*dd50*/  SHF.R.S32.HI R75, RZ, 0x8, R72 ;  /* 0x00000008ff4b7819 */ /* 0x000fe20000011448 */
[----:B------:R-:W2:Y:S01]  /*dd60*/  LDCU UR7, c[0x0][0x39c] ;  /* 0x00007380ff0777ac */ /* 0x000ea20008000800 */
[----:B------:R-:W-:-:S04]  /*dd70*/  IADD3 R72, P4, PT, R74, R3, RZ ;  /* 0x000000034a487210 */ /* 0x000fc80007f9e0ff */
[CC--:B------:R-:W-:Y:S01]  /*dd80*/  LEA.HI.X.SX32 R73, R74.reuse, R2.reuse, 0x1, P4 ;  /* 0x000000024a497211 */ /* 0x0c0fe200020f0eff */
[----:B------:R-:W-:Y:S01]  /*dd90*/  VIADD R74, R74, UR5 ;  /* 0x000000054a4a7c36 */ /* 0x000fe20008000000 */
[----:B------:R4:W-:Y:S01]  /*dda0*/  @P2 STG.E.U8 desc[UR20][R70.64], R75 ;  /* 0x0000004b46002986 */ /* 0x0009e2000c101114 */
[----:B---3--:R-:W-:Y:S01]  /*ddb0*/  ISETP.LT.AND P2, PT, R76, UR4, !P0 ;  /* 0x000000044c007c0c */ /* 0x008fe2000c741270 */
[----:B------:R-:W3:Y:S01]  /*ddc0*/  LDCU UR4, c[0x0][0x39c] ;  /* 0x00007380ff0477ac */ /* 0x000ee20008000800 */
        /* <DEDUP_REMOVED lines=14> */
[----:B-1----:R-:W-:Y:S01]  /*deb0*/  VIADD R72, R0, 0xbc ;  /* 0x000000bc00487836 */ /* 0x002fe20000000000 */
[----:B------:R-:W-:Y:S01]  /*dec0*/  LEA.HI.X.SX32 R71, R74, R2, 0x1, P1 ;  /* 0x000000024a477211 */ /* 0x000fe200008f0eff */
[----:B------:R-:W-:-:S03]  /*ded0*/  VIADD R73, R0, 0xbd ;  /* 0x000000bd00497836 */ /* 0x000fc60000000000 */
[----:B---3--:R-:W-:Y:S01]  /*dee0*/  ISETP.LT.AND P1, PT, R72, UR4, !P0 ;  /* 0x0000000448007c0c */ /* 0x008fe2000c721270 */
[----:B------:R-:W-:Y:S01]  /*def0*/  IMAD.MOV.U32 R74, RZ, RZ, R76 ;  /* 0x000000ffff4a7224 */ /* 0x000fe200078e004c */
[-C--:B------:R-:W-:Y:S01]  /*df00*/  IADD3 R72, P6, PT, R75, R3.reuse, RZ ;  /* 0x000000034b487210 */ /* 0x080fe20007fde0ff */
[----:B------:R1:W-:Y:S01]  /*df10*/  @P3 STG.E.U8 desc[UR20][R70.64], R125 ;  /* 0x0000007d46003986 */ /* 0x0003e2000c101114 */
[----:B--2---:R-:W-:Y:S01]  /*df20*/  ISETP.LT.AND P3, PT, R73, UR7, !P0 ;  /* 0x0000000749007c0c */ /* 0x004fe2000c761270 */
        /* <DEDUP_REMOVED lines=66> */
[----:B------:R-:W-:Y:S01]  /*e350*/  PRMT R5, R77, 0x9910, RZ ;  /* 0x000099104d057816 */ /* 0x000fe200000000ff */
[----:B------:R4:W-:Y:S01]  /*e360*/  @P4 STG.E.U8 desc[UR20][R68.64], R77 ;  /* 0x0000004d44004986 */ /* 0x0009e2000c101114 */
[----:B0-----:R-:W-:Y:S01]  /*e370*/  ISETP.LT.AND P3, PT, R78, UR6, !P0 ;  /* 0x000000064e007c0c */ /* 0x001fe2000c761270 */
[----:B------:R-:W0:Y:S01]  /*e380*/  LDCU UR6, c[0x0][0x39c] ;  /* 0x00007380ff0677ac */ /* 0x000e220008000800 */
[C---:B------:R-:W-:Y:S01]  /*e390*/  IADD3 R4, P4, PT, R74.reuse, R3, RZ ;  /* 0x000000034a047210 */ /* 0x040fe20007f9e0ff */
[C---:B--2---:R-:W-:Y:S02]  /*e3a0*/  VIADD R72, R74.reuse, UR5 ;  /* 0x000000054a487c36 */ /* 0x044fe40008000000 */
[----:B------:R-:W-:Y:S01]  /*e3b0*/  IMAD.MOV.U32 R73, RZ, RZ, R5 ;  /* 0x000000ffff497224 */ /* 0x000fe200078e0005 */
[----:B------:R-:W-:-:S02]  /*e3c0*/  LEA.HI.X.SX32 R5, R74, R2, 0x1, P4 ;  /* 0x000000024a057211 */ /* 0x000fc400020f0eff */
[-C--:B------:R-:W-:Y:S02]  /*e3d0*/  IADD3 R70, P4, PT, R72, R3.reuse, RZ ;  /* 0x0000000348467210 */ /* 0x080fe40007f9e0ff */
[----:B------:R-:W-:Y:S01]  /*e3e0*/  F2FP.SATFINITE.E5M2.F32.PACK_AB_MERGE_C R75, R7, R6, RZ ;  /* 0x00000006074b723e */ /* 0x000fe200048060ff */
[----:B------:R-:W-:Y:S01]  /*e3f0*/  VIADD R6, R0, 0xc6 ;  /* 0x000000c600067836 */ /* 0x000fe20000000000 */
[----:B------:R-:W-:Y:S02]  /*e400*/  SHF.R.S32.HI R73, RZ, 0x8, R73 ;  /* 0x00000008ff497819 */ /* 0x000fe40000011449 */
[CC--:B------:R-:W-:Y:S01]  /*e410*/  LEA.HI.X.SX32 R71, R72.reuse, R2.reuse, 0x1, P4 ;  /* 0x0000000248477211 */ /* 0x0c0fe200020f0eff */
[----:B------:R-:W-:Y:S01]  /*e420*/  VIADD R72, R72, UR5 ;  /* 0x0000000548487c36 */ /* 0x000fe20008000000 */
[----:B-1----:R-:W-:Y:S01]  /*e430*/  ISETP.LT.AND P4, PT, R6, UR4, !P0 ;  /* 0x0000000406007c0c */ /* 0x002fe2000c781270 */
[C---:B------:R-:W-:Y:S01]  /*e440*/  VIADD R7, R0.reuse, 0xc7 ;  /* 0x000000c700077836 */ /* 0x040fe20000000000 */
[----:B------:R1:W-:Y:S01]  /*e450*/  @P6 STG.E.U8 desc[UR20][R4.64], R73 ;  /* 0x0000004904006986 */ /* 0x0003e2000c101114 */
[----:B----4-:R-:W-:Y:S01]  /*e460*/  PRMT R69, R75, 0x9910, RZ ;  /* 0x000099104b457816 */ /* 0x010fe200000000ff */
[----:B------:R-:W-:Y:S01]  /*e470*/  VIADD R68, R0, 0xc8 ;  /* 0x000000c800447836 */ /* 0x000fe20000000000 */
[C---:B------:R-:W-:Y:S01]  /*e480*/  IADD3 R6, P6, PT, R72.reuse, R3, RZ ;  /* 0x0000000348067210 */ /* 0x040fe20007fde0ff */
[----:B------:R2:W-:Y:S01]  /*e490*/  @P1 STG.E.U8 desc[UR20][R70.64], R75 ;  /* 0x0000004b46001986 */ /* 0x0005e2000c101114 */
[----:B0-----:R-:W-:Y:S01]  /*e4a0*/  ISETP.LT.AND P1, PT, R7, UR6, !P0 ;  /* 0x0000000607007c0c */ /* 0x001fe2000c721270 */
[----:B------:R-:W0:Y:S01]  /*e4b0*/  LDCU UR4, c[0x0][0x39c] ;  /* 0x00007380ff0477ac */ /* 0x000e220008000800 */
[C---:B------:R-:W-:Y:S01]  /*e4c0*/  LEA.HI.X.SX32 R7, R72.reuse, R2, 0x1, P6 ;  /* 0x0000000248077211 */ /* 0x040fe200030f0eff */
[----:B------:R-:W-:Y:S01]  /*e4d0*/  VIADD R72, R72, UR5 ;  /* 0x0000000548487c36 */ /* 0x000fe20008000000 */
[----:B------:R-:W-:Y:S01]  /*e4e0*/  SHF.R.S32.HI R69, RZ, 0x8, R69 ;  /* 0x00000008ff457819 */ /* 0x000fe20000011445 */
[----:B------:R-:W4:Y:S01]  /*e4f0*/  LDCU UR6, c[0x0][0x39c] ;  /* 0x00007380ff0677ac */ /* 0x000f220008000800 */
[----:B---3--:R-:W-:Y:S01]  /*e500*/  ISETP.LT.AND P6, PT, R68, UR7, !P0 ;  /* 0x0000000744007c0c */ /* 0x008fe2000c7c1270 */
[----:B------:R-:W-:-:S02]  /*e510*/  VIADD R68, R72, UR5 ;  /* 0x0000000548447c36 */ /* 0x000fc40008000000 */
[----:B------:R3:W-:Y:S01]  /*e520*/  @P3 STG.E.U8 desc[UR20][R6.64], R69 ;  /* 0x0000004506003986 */ /* 0x0007e2000c101114 */
[CC--:B-1----:R-:W-:Y:S01]  /*e530*/  IADD3 R4, P3, PT, R72.reuse, R3.reuse, RZ ;  /* 0x0000000348047210 */ /* 0x0c2fe20007f7e0ff */
[----:B------:R-:W1:Y:S01]  /*e540*/  LDCU UR7, c[0x0][0x39c] ;  /* 0x00007380ff0777ac */ /* 0x000e620008000800 */
[----:B--2---:R-:W-:Y:S02]  /*e550*/  F2FP.SATFINITE.E5M2.F32.PACK_AB_MERGE_C R71, R9, R8, RZ ;  /* 0x000000080947723e */ /* 0x004fe400048060ff */
[----:B------:R-:W-:Y:S02]  /*e560*/  LEA.HI.X.SX32 R5, R72, R2, 0x1, P3 ;  /* 0x0000000248057211 */ /* 0x000fe400018f0eff */
[----:B------:R-:W-:Y:S02]  /*e570*/  PRMT R70, R71, 0x9910, RZ ;  /* 0x0000991047467816 */ /* 0x000fe400000000ff */
[----:B------:R-:W-:Y:S02]  /*e580*/  IADD3 R8, P3, PT, R68, R3, RZ ;  /* 0x0000000344087210 */ /* 0x000fe40007f7e0ff */
[----:B---3--:R-:W-:-:S02]  /*e590*/  SHF.R.S32.HI R69, RZ, 0x8, R70 ;  /* 0x00000008ff457819 */ /* 0x008fc40000011446 */
[C---:B------:R-:W-:Y:S01]  /*e5a0*/  LEA.HI.X.SX32 R9, R68.reuse, R2, 0x1, P3 ;  /* 0x0000000244097211 */ /* 0x040fe200018f0eff */
[----:B------:R-:W-:Y:S01]  /*e5b0*/  VIADD R68, R68, UR5 ;  /* 0x0000000544447c36 */ /* 0x000fe20008000000 */
[----:B------:R2:W-:Y:S01]  /*e5c0*/  @P2 STG.E.U8 desc[UR20][R4.64], R71 ;  /* 0x0000004704002986 */ /* 0x0005e2000c101114 */
[C---:B------:R-:W-:Y:S02]  /*e5d0*/  VIADD R72, R0.reuse, 0xc9 ;  /* 0x000000c900487836 */ /* 0x040fe40000000000 */
[----:B------:R-:W-:Y:S01]  /*e5e0*/  VIADD R7, R0, 0xca ;  /* 0x000000ca00077836 */ /* 0x000fe20000000000 */
[----:B------:R3:W-:Y:S01]  /*e5f0*/  @P5 STG.E.U8 desc[UR20][R8.64], R69 ;  /* 0x0000004508005986 */ /* 0x0007e2000c101114 */
[----:B------:R-:W-:Y:S02]  /*e600*/  IADD3 R6, P5, PT, R68, R3, RZ ;  /* 0x0000000344067210 */ /* 0x000fe40007fbe0ff */
[----:B0-----:R-:W-:Y:S01]  /*e610*/  ISETP.LT.AND P2, PT, R72, UR4, !P0 ;  /* 0x0000000448007c0c */ /* 0x001fe2000c741270 */
[----:B------:R-:W0:Y:S01]  /*e620*/  LDCU UR4, c[0x0][0x39c] ;  /* 0x00007380ff0477ac */ /* 0x000e220008000800 */
[----:B----4-:R-:W-:-:S02]  /*e630*/  ISETP.LT.AND P3, PT, R7, UR6, !P0 ;  /* 0x0000000607007c0c */ /* 0x010fc4000c761270 */
[----:B------:R-:W-:Y:S01]  /*e640*/  F2FP.SATFINITE.E5M2.F32.PACK_AB_MERGE_C R73, R11, R10, RZ ;  /* 0x0000000a0b49723e */ /* 0x000fe200048060ff */
[----:B------:R-:W4:Y:S01]  /*e650*/  LDCU UR6, c[0x0][0x39c] ;  /* 0x00007380ff0677ac */ /* 0x000f220008000800 */
[C---:B------:R-:W-:Y:S01]  /*e660*/  LEA.HI.X.SX32 R7, R68.reuse, R2, 0x1, P5 ;  /* 0x0000000244077211 */ /* 0x040fe200028f0eff */
[----:B------:R-:W-:Y:S01]  /*e670*/  VIADD R68, R68, UR5 ;  /* 0x0000000544447c36 */ /* 0x000fe20008000000 */
[----:B------:R-:W-:-:S03]  /*e680*/  PRMT R11, R73, 0x9910, RZ ;  /* 0x00009910490b7816 */ /* 0x000fc600000000ff */
[----:B------:R5:W-:Y:S01]  /*e690*/  @P4 STG.E.U8 desc[UR20][R6.64], R73 ;  /* 0x0000004906004986 */ /* 0x000be2000c101114 */
[CC--:B--2---:R-:W-:Y:S01]  /*e6a0*/  IADD3 R4, P4, PT, R68.reuse, R3.reuse, RZ ;  /* 0x0000000344047210 */ /* 0x0c4fe20007f9e0ff */
[C---:B------:R-:W-:Y:S01]  /*e6b0*/  VIADD R10, R68.reuse, UR5 ;  /* 0x00000005440a7c36 */ /* 0x040fe20008000000 */
[----:B------:R-:W-:Y:S02]  /*e6c0*/  SHF.R.S32.HI R11, RZ, 0x8, R11 ;  /* 0x00000008ff0b7819 */ /* 0x000fe4000001140b */
[----:B------:R-:W-:Y:S02]  /*e6d0*/  LEA.HI.X.SX32 R5, R68, R2, 0x1, P4 ;  /* 0x0000000244057211 */ /* 0x000fe400020f0eff */
[----:B---3--:R-:W-:Y:S02]  /*e6e0*/  IADD3 R8, P4, PT, R10, R3, RZ ;  /* 0x000000030a087210 */ /* 0x008fe40007f9e0ff */
[----:B------:R-:W-:Y:S01]  /*e6f0*/  F2FP.SATFINITE.E5M2.F32.PACK_AB_MERGE_C R69, R13, R12, RZ ;  /* 0x0000000c0d45723e */ /* 0x000fe200048060ff */
[----:B------:R-:W-:Y:S01]  /*e700*/  VIADD R12, R0, 0xcc ;  /* 0x000000cc000c7836 */ /* 0x000fe20000000000 */
[C---:B------:R-:W-:Y:S01]  /*e710*/  LEA.HI.X.SX32 R9, R10.reuse, R2, 0x1, P4 ;  /* 0x000000020a097211 */ /* 0x040fe200020f0eff */
[----:B------:R-:W-:Y:S01]  /*e720*/  VIADD R10, R10, UR5 ;  /* 0x000000050a0a7c36 */ /* 0x000fe20008000000 */
[----:B------:R2:W-:Y:S01]  /*e730*/  @P1 STG.E.U8 desc[UR20][R4.64], R11 ;  /* 0x0000000b04001986 */ /* 0x0005e2000c101114 */
[----:B------:R-:W-:Y:S01]  /*e740*/  VIADD R70, R0, 0xcb ;  /* 0x000000cb00467836 */ /* 0x000fe20000000000 */
[----:B0-----:R-:W-:Y:S01]  /*e750*/  ISETP.LT.AND P1, PT, R12, UR4, !P0 ;  /* 0x000000040c007c0c */ /* 0x001fe2000c721270 */
[----:B------:R-:W0:Y:S01]  /*e760*/  LDCU UR4, c[0x0][0x39c] ;  /* 0x00007380ff0477ac */ /* 0x000e220008000800 */
[----:B------:R-:W-:-:S02]  /*e770*/  PRMT R13, R69, 0x9910, RZ ;  /* 0x00009910450d7816 */ /* 0x000fc400000000ff */
[----:B-----5:R-:W-:Y:S02]  /*e780*/  IADD3 R6, P4, PT, R10, R3, RZ ;  /* 0x000000030a067210 */ /* 0x020fe40007f9e0ff */
[----:B-1----:R-:W-:Y:S01]  /*e790*/  ISETP.LT.AND P5, PT, R70, UR7, !P0 ;  /* 0x0000000746007c0c */ /* 0x002fe2000c7a1270 */
[----:B------:R-:W1:Y:S01]  /*e7a0*/  LDCU UR7, c[0x0][0x39c] ;  /* 0x00007380ff0777ac */ /* 0x000e620008000800 */
[C---:B------:R-:W-:Y:S01]  /*e7b0*/  LEA.HI.X.SX32 R7, R10.reuse, R2, 0x1, P4 ;  /* 0x000000020a077211 */ /* 0x040fe200020f0eff */
[----:B------:R-:W-:Y:S01]  /*e7c0*/  VIADD R10, R10, UR5 ;  /* 0x000000050a0a7c36 */ /* 0x000fe20008000000 */
[----:B------:R-:W-:Y:S01]  /*e7d0*/  SHF.R.S32.HI R13, RZ, 0x8, R13 ;  /* 0x00000008ff0d7819 */ /* 0x000fe2000001140d */
[----:B------:R-:W-:Y:S01]  /*e7e0*/  VIADD R12, R0, 0xcd ;  /* 0x000000cd000c7836 */ /* 0x000fe20000000000 */
[----:B------:R3:W-:Y:S01]  /*e7f0*/  @P6 STG.E.U8 desc[UR20][R8.64], R69 ;  /* 0x0000004508006986 */ /* 0x0007e2000c101114 */
[----:B------:R-:W-:-:S03]  /*e800*/  F2FP.SATFINITE.E5M2.F32.PACK_AB_MERGE_C R15, R15, R14, RZ ;  /* 0x0000000e0f0f723e */ /* 0x000fc600048060ff */
[----:B------:R5:W-:Y:S01]  /*e810*/  @P2 STG.E.U8 desc[UR20][R6.64], R13 ;  /* 0x0000000d06002986 */ /* 0x000be2000c101114 */
[C---:B--2---:R-:W-:Y:S01]  /*e820*/  IADD3 R4, P2, PT, R10.reuse, R3, RZ ;  /* 0x000000030a047210 */ /* 0x044fe20007f5e0ff */
[----:B------:R-:W-:Y:S01]  /*e830*/  VIADD R11, R10, UR5 ;  /* 0x000000050a0b7c36 */ /* 0x000fe20008000000 */
[----:B----4-:R-:W-:Y:S01]  /*e840*/  ISETP.LT.AND P4, PT, R12, UR6, !P0 ;  /* 0x000000060c007c0c */ /* 0x010fe2000c781270 */
[----:B------:R-:W2:Y:S01]  /*e850*/  LDCU UR6, c[0x0][0x39c] ;  /* 0x00007380ff0677ac */ /* 0x000ea20008000800 */
[----:B------:R-:W-:Y:S01]  /*e860*/  PRMT R12, R15, 0x9910, RZ ;  /* 0x000099100f0c7816 */ /* 0x000fe200000000ff */
[----:B---3--:R-:W-:Y:S01]  /*e870*/  VIADD R8, R0, 0xce ;  /* 0x000000ce00087836 */ /* 0x008fe20000000000 */
[----:B------:R-:W-:Y:S01]  /*e880*/  LEA.HI.X.SX32 R5, R10, R2, 0x1, P2 ;  /* 0x000000020a057211 */ /* 0x000fe200010f0eff */
[----:B------:R-:W-:-:S03]  /*e890*/  VIADD R9, R0, 0xcf ;  /* 0x000000cf00097836 */ /* 0x000fc60000000000 */
[----:B0-----:R-:W-:Y:S01]  /*e8a0*/  ISETP.LT.AND P2, PT, R8, UR4, !P0 ;  /* 0x0000000408007c0c */ /* 0x001fe2000c741270 */
[----:B------:R-:W-:Y:S01]  /*e8b0*/  IMAD.MOV.U32 R10, RZ, RZ, R12 ;  /* 0x000000ffff0a7224 */ /* 0x000fe200078e000c */
[-C--:B------:R-:W-:Y:S01]  /*e8c0*/  IADD3 R8, P6, PT, R11, R3.reuse, RZ ;  /* 0x000000030b087210 */ /* 0x080fe20007fde0ff */
[----:B------:R0:W-:Y:S01]  /*e8d0*/  @P3 STG.E.U8 desc[UR20][R4.64], R15 ;  /* 0x0000000f04003986 */ /* 0x0001e2000c101114 */
[----:B-1----:R-:W-:Y:S01]  /*e8e0*/  ISETP.LT.AND P3, PT, R9, UR7, !P0 ;  /* 0x0000000709007c0c */ /* 0x002fe2000c761270 */
        /* <DEDUP_REMOVED lines=341> */
[----:B------:R-:W-:Y:S02]  /*fe40*/  F2FP.SATFINITE.E5M2.F32.PACK_AB_MERGE_C R55, R55, R54, RZ ;  /* 0x000000363737723e */ /* 0x000fe400048060ff */
[----:B------:R-:W-:Y:S01]  /*fe50*/  F2FP.SATFINITE.E5M2.F32.PACK_AB_MERGE_C R57, R57, R56, RZ ;  /* 0x000000383939723e */ /* 0x000fe200048060ff */
[----:B------:R-:W-:Y:S01]  /*fe60*/  VIADD R12, R0, 0xf7 ;  /* 0x000000f7000c7836 */ /* 0x000fe20000000000 */
[C---:B------:R-:W-:Y:S01]  /*fe70*/  LEA.HI.X.SX32 R9, R10.reuse, R2, 0x1, P6 ;  /* 0x000000020a097211 */ /* 0x040fe200030f0eff */
[----:B------:R-:W-:Y:S01]  /*fe80*/  VIADD R10, R10, UR5 ;  /* 0x000000050a0a7c36 */ /* 0x000fe20008000000 */
[----:B------:R-:W-:Y:S01]  /*fe90*/  F2FP.SATFINITE.E5M2.F32.PACK_AB_MERGE_C R59, R59, R58, RZ ;  /* 0x0000003a3b3b723e */ /* 0x000fe200048060ff */
[----:B------:R-:W3:Y:S02]  /*fea0*/  LDCU UR7, c[0x0][0x39c] ;  /* 0x00007380ff0777ac */ /* 0x000ee40008000800 */
[----:B------:R5:W-:Y:S01]  /*feb0*/  @P2 STG.E.U8 desc[UR20][R8.64], R55 ;  /* 0x0000003708002986 */ /* 0x000be2000c101114 */
[C---:B-1----:R-:W-:Y:S01]  /*fec0*/  IADD3 R6, P2, PT, R10.reuse, R3, RZ ;  /* 0x000000030a067210 */ /* 0x042fe20007f5e0ff */
[----:B----4-:R-:W-:Y:S01]  /*fed0*/  VIADD R11, R10, UR5 ;  /* 0x000000050a0b7c36 */ /* 0x010fe20008000000 */
[----:B------:R-:W-:-:S02]  /*fee0*/  PRMT R13, R55, 0x9910, RZ ;  /* 0x00009910370d7816 */ /* 0x000fc400000000ff */
[-C--:B------:R-:W-:Y:S02]  /*fef0*/  LEA.HI.X.SX32 R7, R10, R2.reuse, 0x1, P2 ;  /* 0x000000020a077211 */ /* 0x080fe400010f0eff */
[C---:B------:R-:W-:Y:S01]  /*ff00*/  IADD3 R4, P2, PT, R11.reuse, R3, RZ ;  /* 0x000000030b047210 */ /* 0x040fe20007f5e0ff */
[----:B------:R-:W-:Y:S01]  /*ff10*/  VIADD R10, R0, 0xf8 ;  /* 0x000000f8000a7836 */ /* 0x000fe20000000000 */
[----:B------:R-:W-:Y:S02]  /*ff20*/  SHF.R.S32.HI R13, RZ, 0x8, R13 ;  /* 0x00000008ff0d7819 */ /* 0x000fe4000001140d */
[C---:B------:R-:W-:Y:S01]  /*ff30*/  LEA.HI.X.SX32 R5, R11.reuse, R2, 0x1, P2 ;  /* 0x000000020b057211 */ /* 0x040fe200010f0eff */
[----:B------:R-:W-:Y:S01]  /*ff40*/  VIADD R11, R11, UR5 ;  /* 0x000000050b0b7c36 */ /* 0x000fe20008000000 */
[----:B--2---:R-:W-:Y:S01]  /*ff50*/  ISETP.LT.AND P2, PT, R10, UR4, !P0 ;  /* 0x000000040a007c0c */ /* 0x004fe2000c741270 */
[----:B------:R-:W1:Y:S01]  /*ff60*/  LDCU UR4, c[0x0][0x39c] ;  /* 0x00007380ff0477ac */ /* 0x000e620008000800 */
[----:B------:R2:W-:Y:S01]  /*ff70*/  @P3 STG.E.U8 desc[UR20][R6.64], R13 ;  /* 0x0000000d06003986 */ /* 0x0005e2000c101114 */
[----:B------:R-:W-:-:S02]  /*ff80*/  PRMT R10, R57, 0x9910, RZ ;  /* 0x00009910390a7816 */ /* 0x000fc400000000ff */
[C---:B-----5:R-:W-:Y:S02]  /*ff90*/  IADD3 R8, P3, PT, R11.reuse, R3, RZ ;  /* 0x000000030b087210 */ /* 0x060fe40007f7e0ff */
[----:B0-----:R-:W-:Y:S01]  /*ffa0*/  ISETP.LT.AND P6, PT, R12, UR6, !P0 ;  /* 0x000000060c007c0c */ /* 0x001fe2000c7c1270 */
[----:B------:R-:W0:Y:S01]  /*ffb0*/  LDCU UR6, c[0x0][0x39c] ;  /* 0x00007380ff0677ac */ /* 0x000e220008000800 */
[C---:B------:R-:W-:Y:S01]  /*ffc0*/  LEA.HI.X.SX32 R9, R11.reuse, R2, 0x1, P3 ;  /* 0x000000020b097211 */ /* 0x040fe200018f0eff */
[----:B------:R-:W-:Y:S01]  /*ffd0*/  VIADD R11, R11, UR5 ;  /* 0x000000050b0b7c36 */ /* 0x000fe20008000000 */
[----:B--2---:R-:W-:Y:S01]  /*ffe0*/  SHF.R.S32.HI R7, RZ, 0x8, R10 ;  /* 0x00000008ff077819 */ /* 0x004fe2000001140a */
[----:B------:R2:W-:Y:S01]  /*fff0*/  @P5 STG.E.U8 desc[UR20][R4.64], R57 ;  /* 0x0000003904005986 */ /* 0x0005e2000c101114 */
[----:B------:R-:W-:-:S03]  /*10000*/  VIADD R6, R0, 0xfb ;  /* 0x000000fb00067836 */ /* 0x000fc60000000000 */
[----:B------:R4:W-:Y:S01]  /*10010*/  @P1 STG.E.U8 desc[UR20][R8.64], R7 ;  /* 0x0000000708001986 */ /* 0x0009e2000c101114 */
[----:B--2---:R-:W-:-:S04]  /*10020*/  IADD3 R4, P1, PT, R11, R3, RZ ;  /* 0x000000030b047210 */ /* 0x004fc80007f3e0ff */
[CC--:B------:R-:W-:Y:S01]  /*10030*/  LEA.HI.X.SX32 R5, R11.reuse, R2.reuse, 0x1, P1 ;  /* 0x000000020b057211 */ /* 0x0c0fe200008f0eff */
[----:B------:R-:W-:Y:S01]  /*10040*/  VIADD R11, R11, UR5 ;  /* 0x000000050b0b7c36 */ /* 0x000fe20008000000 */
[----:B-1----:R-:W-:Y:S01]  /*10050*/  ISETP.LT.AND P1, PT, R6, UR4, !P0 ;  /* 0x0000000406007c0c */ /* 0x002fe2000c721270 */
[----:B------:R-:W1:Y:S01]  /*10060*/  LDCU UR4, c[0x0][0x39c] ;  /* 0x00007380ff0477ac */ /* 0x000e620008000800 */
[----:B------:R-:W-:Y:S01]  /*10070*/  VIADD R14, R0, 0xf9 ;  /* 0x000000f9000e7836 */ /* 0x000fe20000000000 */
[----:B------:R2:W-:Y:S01]  /*10080*/  @P4 STG.E.U8 desc[UR20][R4.64], R59 ;  /* 0x0000003b04004986 */ /* 0x0005e2000c101114 */
[C---:B------:R-:W-:Y:S01]  /*10090*/  IADD3 R6, P4, PT, R11.reuse, R3, RZ ;  /* 0x000000030b067210 */ /* 0x040fe20007f9e0ff */
[----:B------:R-:W-:Y:S01]  /*100a0*/  VIADD R10, R11, UR5 ;  /* 0x000000050b0a7c36 */ /* 0x000fe20008000000 */
[----:B------:R-:W-:Y:S02]  /*100b0*/  PRMT R13, R59, 0x9910, RZ ;  /* 0x000099103b0d7816 */ /* 0x000fe400000000ff */
[----:B0-----:R-:W-:Y:S01]  /*100c0*/  ISETP.LT.AND P5, PT, R14, UR6, !P0 ;  /* 0x000000060e007c0c */ /* 0x001fe2000c7a1270 */
[----:B------:R-:W0:Y:S01]  /*100d0*/  LDCU UR6, c[0x0][0x39c] ;  /* 0x00007380ff0677ac */ /* 0x000e220008000800 */
[----:B----4-:R-:W-:-:S02]  /*100e0*/  LEA.HI.X.SX32 R7, R11, R2, 0x1, P4 ;  /* 0x000000020b077211 */ /* 0x010fc400020f0eff */
[-C--:B------:R-:W-:Y:S02]  /*100f0*/  IADD3 R8, P4, PT, R10, R3.reuse, RZ ;  /* 0x000000030a087210 */ /* 0x080fe40007f9e0ff */
[----:B------:R-:W-:Y:S01]  /*10100*/  SHF.R.S32.HI R13, RZ, 0x8, R13 ;  /* 0x00000008ff0d7819 */ /* 0x000fe2000001140d */
[----:B------:R-:W-:Y:S01]  /*10110*/  VIADD R11, R0, 0xfd ;  /* 0x000000fd000b7836 */ /* 0x000fe20000000000 */
[----:B------:R-:W-:Y:S02]  /*10120*/  F2FP.SATFINITE.E5M2.F32.PACK_AB_MERGE_C R61, R61, R60, RZ ;  /* 0x0000003c3d3d723e */ /* 0x000fe400048060ff */
[CC--:B------:R-:W-:Y:S01]  /*10130*/  LEA.HI.X.SX32 R9, R10.reuse, R2.reuse, 0x1, P4 ;  /* 0x000000020a097211 */ /* 0x0c0fe200020f0eff */
[----:B------:R-:W-:Y:S02]  /*10140*/  VIADD R10, R10, UR5 ;  /* 0x000000050a0a7c36 */ /* 0x000fe40008000000 */
[----:B------:R-:W-:Y:S01]  /*10150*/  VIADD R12, R0, 0xfa ;  /* 0x000000fa000c7836 */ /* 0x000fe20000000000 */
[----:B------:R4:W-:Y:S01]  /*10160*/  @P6 STG.E.U8 desc[UR20][R6.64], R13 ;  /* 0x0000000d06006986 */ /* 0x0009e2000c101114 */
[----:B-1----:R-:W-:Y:S01]  /*10170*/  ISETP.LT.AND P4, PT, R11, UR4, !P0 ;  /* 0x000000040b007c0c */ /* 0x002fe2000c781270 */
[C---:B------:R-:W-:Y:S01]  /*10180*/  VIADD R11, R10.reuse, UR5 ;  /* 0x000000050a0b7c36 */ /* 0x040fe20008000000 */
[----:B------:R-:W-:Y:S01]  /*10190*/  PRMT R17, R61, 0x9910, RZ ;  /* 0x000099103d117816 */ /* 0x000fe200000000ff */
[----:B------:R1:W-:Y:S01]  /*101a0*/  @P2 STG.E.U8 desc[UR20][R8.64], R61 ;  /* 0x0000003d08002986 */ /* 0x0003e2000c101114 */
[----:B--2---:R-:W-:Y:S01]  /*101b0*/  IADD3 R4, P2, PT, R10, R3, RZ ;  /* 0x000000030a047210 */ /* 0x004fe20007f5e0ff */
[----:B------:R-:W2:Y:S01]  /*101c0*/  LDCU UR4, c[0x0][0x39c] ;  /* 0x00007380ff0477ac */ /* 0x000ea20008000800 */
[----:B---3--:R-:W-:Y:S01]  /*101d0*/  ISETP.LT.AND P3, PT, R12, UR7, !P0 ;  /* 0x000000070c007c0c */ /* 0x008fe2000c761270 */
[----:B------:R-:W-:Y:S01]  /*101e0*/  VIADD R12, R0, 0xfc ;  /* 0x000000fc000c7836 */ /* 0x000fe20000000000 */
[----:B------:R-:W-:Y:S01]  /*101f0*/  LEA.HI.X.SX32 R5, R10, R2, 0x1, P2 ;  /* 0x000000020a057211 */ /* 0x000fe200010f0eff */
[----:B------:R-:W-:Y:S01]  /*10200*/  VIADD R10, R11, UR5 ;  /* 0x000000050b0a7c36 */ /* 0x000fe20008000000 */
[----:B------:R-:W-:-:S02]  /*10210*/  SHF.R.S32.HI R17, RZ, 0x8, R17 ;  /* 0x00000008ff117819 */ /* 0x000fc40000011411 */
[----:B0-----:R-:W-:Y:S01]  /*10220*/  ISETP.LT.AND P6, PT, R12, UR6, !P0 ;  /* 0x000000060c007c0c */ /* 0x001fe2000c7c1270 */
[----:B------:R-:W0:Y:S01]  /*10230*/  LDCU UR6, c[0x0][0x39c] ;  /* 0x00007380ff0677ac */ /* 0x000e220008000800 */
[C---:B----4-:R-:W-:Y:S01]  /*10240*/  VIADD R13, R10.reuse, UR5 ;  /* 0x000000050a0d7c36 */ /* 0x050fe20008000000 */
[----:B------:R3:W-:Y:S01]  /*10250*/  @P5 STG.E.U8 desc[UR20][R4.64], R17 ;  /* 0x0000001104005986 */ /* 0x0007e2000c101114 */
[-C--:B------:R-:W-:Y:S02]  /*10260*/  IADD3 R6, P2, PT, R11, R3.reuse, RZ ;  /* 0x000000030b067210 */ /* 0x080fe40007f5e0ff */
[----:B------:R-:W-:Y:S01]  /*10270*/  VIADD R14, R13, UR5 ;  /* 0x000000050d0e7c36 */ /* 0x000fe20008000000 */
[----:B-1----:R-:W-:-:S03]  /*10280*/  IADD3 R8, P5, PT, R10, R3, RZ ;  /* 0x000000030a087210 */ /* 0x002fc60007fbe0ff */
[----:B------:R-:W-:Y:S01]  /*10290*/  VIADD R16, R14, UR5 ;  /* 0x000000050e107c36 */ /* 0x000fe20008000000 */
[-C--:B------:R-:W-:Y:S01]  /*102a0*/  LEA.HI.X.SX32 R7, R11, R2.reuse, 0x1, P2 ;  /* 0x000000020b077211 */ /* 0x080fe200010f0eff */
[----:B------:R-:W-:Y:S01]  /*102b0*/  VIADD R18, R0, 0xfe ;  /* 0x000000fe00127836 */ /* 0x000fe20000000000 */
[----:B------:R-:W-:Y:S01]  /*102c0*/  LEA.HI.X.SX32 R9, R10, R2, 0x1, P5 ;  /* 0x000000020a097211 */ /* 0x000fe200028f0eff */
[----:B------:R-:W-:Y:S01]  /*102d0*/  VIADD R15, R16, UR5 ;  /* 0x00000005100f7c36 */ /* 0x000fe20008000000 */
[-C--:B------:R-:W-:Y:S01]  /*102e0*/  IADD3 R10, P2, PT, R13, R3.reuse, RZ ;  /* 0x000000030d0a7210 */ /* 0x080fe20007f5e0ff */
[----:B------:R-:W-:Y:S01]  /*102f0*/  VIADD R0, R0, 0xff ;  /* 0x000000ff00007836 */ /* 0x000fe20000000000 */
[----:B------:R-:W-:Y:S02]  /*10300*/  IADD3 R12, P5, PT, R14, R3, RZ ;  /* 0x000000030e0c7210 */ /* 0x000fe40007fbe0ff */
[----:B------:R-:W-:Y:S02]  /*10310*/  F2FP.SATFINITE.E5M2.F32.PACK_AB_MERGE_C R63, R63, R62, RZ ;  /* 0x0000003e3f3f723e */ /* 0x000fe400048060ff */
[----:B------:R-:W-:-:S02]  /*10320*/  LEA.HI.X.SX32 R11, R13, R2, 0x1, P2 ;  /* 0x000000020d0b7211 */ /* 0x000fc400010f0eff */
[-C--:B------:R-:W-:Y:S02]  /*10330*/  LEA.HI.X.SX32 R13, R14, R2.reuse, 0x1, P5 ;  /* 0x000000020e0d7211 */ /* 0x080fe400028f0eff */
[----:B--2---:R-:W-:Y:S02]  /*10340*/  ISETP.LT.AND P2, PT, R18, UR4, !P0 ;  /* 0x0000000412007c0c */ /* 0x004fe4000c741270 */
[----:B------:R-:W-:Y:S02]  /*10350*/  IADD3 R14, P5, PT, R15, R3, RZ ;  /* 0x000000030f0e7210 */ /* 0x000fe40007fbe0ff */
[----:B0-----:R-:W-:Y:S02]  /*10360*/  ISETP.LT.AND P0, PT, R0, UR6, !P0 ;  /* 0x0000000600007c0c */ /* 0x001fe4000c701270 */
[----:B------:R-:W-:Y:S02]  /*10370*/  PRMT R0, R63, 0x9910, RZ ;  /* 0x000099103f007816 */ /* 0x000fe400000000ff */
[----:B------:R-:W-:-:S02]  /*10380*/  LEA.HI.X.SX32 R15, R15, R2, 0x1, P5 ;  /* 0x000000020f0f7211 */ /* 0x000fc400028f0eff */
[----:B---3--:R-:W-:Y:S01]  /*10390*/  IADD3 R4, P5, PT, R16, R3, RZ ;  /* 0x0000000310047210 */ /* 0x008fe20007fbe0ff */
[----:B------:R-:W-:Y:S01]  /*103a0*/  IMAD.MOV.U32 R3, RZ, RZ, R0 ;  /* 0x000000ffff037224 */ /* 0x000fe200078e0000 */
[----:B------:R-:W-:Y:S02]  /*103b0*/  F2FP.SATFINITE.E5M2.F32.PACK_AB_MERGE_C R65, R65, R64, RZ ;  /* 0x000000404141723e */ /* 0x000fe400048060ff */
[----:B------:R-:W-:Y:S02]  /*103c0*/  F2FP.SATFINITE.E5M2.F32.PACK_AB_MERGE_C R67, R67, R66, RZ ;  /* 0x000000424343723e */ /* 0x000fe400048060ff */
[----:B------:R-:W-:Y:S02]  /*103d0*/  PRMT R17, R65, 0x9910, RZ ;  /* 0x0000991041117816 */ /* 0x000fe400000000ff */
[----:B------:R-:W-:Y:S02]  /*103e0*/  SHF.R.S32.HI R3, RZ, 0x8, R3 ;  /* 0x00000008ff037819 */ /* 0x000fe40000011403 */
[----:B------:R-:W-:-:S02]  /*103f0*/  PRMT R19, R67, 0x9910, RZ ;  /* 0x0000991043137816 */ /* 0x000fc400000000ff */
[----:B------:R-:W-:Y:S01]  /*10400*/  SHF.R.S32.HI R17, RZ, 0x8, R17 ;  /* 0x00000008ff117819 */ /* 0x000fe20000011411 */
[----:B------:R0:W-:Y:S01]  /*10410*/  @P3 STG.E.U8 desc[UR20][R6.64], R63 ;  /* 0x0000003f06003986 */ /* 0x0001e2000c101114 */
[----:B------:R-:W-:Y:S02]  /*10420*/  LEA.HI.X.SX32 R5, R16, R2, 0x1, P5 ;  /* 0x0000000210057211 */ /* 0x000fe400028f0eff */
[----:B------:R-:W-:Y:S01]  /*10430*/  SHF.R.S32.HI R19, RZ, 0x8, R19 ;  /* 0x00000008ff137819 */ /* 0x000fe20000011413 */
[----:B------:R0:W-:Y:S04]  /*10440*/  @P1 STG.E.U8 desc[UR20][R8.64], R3 ;  /* 0x0000000308001986 */ /* 0x0001e8000c101114 */
[----:B------:R0:W-:Y:S04]  /*10450*/  @P6 STG.E.U8 desc[UR20][R10.64], R65 ;  /* 0x000000410a006986 */ /* 0x0001e8000c101114 */
[----:B------:R0:W-:Y:S04]  /*10460*/  @P4 STG.E.U8 desc[UR20][R12.64], R17 ;  /* 0x000000110c004986 */ /* 0x0001e8000c101114 */
[----:B------:R0:W-:Y:S04]  /*10470*/  @P2 STG.E.U8 desc[UR20][R4.64], R67 ;  /* 0x0000004304002986 */ /* 0x0001e8000c101114 */
[----:B------:R0:W-:Y:S01]  /*10480*/  @P0 STG.E.U8 desc[UR20][R14.64], R19 ;  /* 0x000000130e000986 */ /* 0x0001e2000c101114 */
[----:B------:R-:W-:Y:S06]  /*10490*/  BAR.SYNC.DEFER_BLOCKING 0x0 ;  /* 0x0000000000007b1d */ /* 0x000fec0000010000 */
[----:B------:R-:W-:Y:S05]  /*104a0*/  BRA.U UP0, `(.L_x_19) ;  /* 0x0000000100a07547 */ /* 0x000fea000b800000 */
[----:B------:R-:W1:Y:S01]  /*104b0*/  S2UR UR5, SR_CgaCtaId ;  /* 0x00000000000579c3 */ /* 0x000e620000008800 */
[----:B------:R-:W-:Y:S01]  /*104c0*/  NOP ;  /* 0x0000000000007918 */ /* 0x000fe20000000000 */
[----:B------:R-:W-:Y:S01]  /*104d0*/  UMOV UR4, 0x50 ;  /* 0x0000005000047882 */ /* 0x000fe20000000000 */
[----:B------:R-:W-:Y:S02]  /*104e0*/  IMAD.U32 R0, RZ, RZ, UR15 ;  /* 0x0000000fff007e24 */ /* 0x000fe4000f8e00ff */
[----:B0-----:R-:W-:Y:S02]  /*104f0*/  IMAD.MOV.U32 R3, RZ, RZ, 0xff ;  /* 0x000000ffff037424 */ /* 0x001fe400078e00ff */
[----:B------:R-:W-:Y:S01]  /*10500*/  IMAD.MOV.U32 R7, RZ, RZ, 0x1 ;  /* 0x00000001ff077424 */ /* 0x000fe200078e00ff */
[----:B------:R-:W-:-:S04]  /*10510*/  LOP3.LUT R0, R0, 0xffff, RZ, 0xc0, !PT ;  /* 0x0000ffff00007812 */ /* 0x000fc800078ec0ff */
[----:B------:R-:W-:-:S05]  /*10520*/  SHF.R.U32.HI R0, RZ, 0x5, R0 ;  /* 0x00000005ff007819 */ /* 0x000fca0000011600 */
[----:B------:R-:W-:Y:S01]  /*10530*/  VIADD R2, R0, 0x10 ;  /* 0x0000001000027836 */ /* 0x000fe20000000000 */
[----:B------:R-:W-:Y:S01]  /*10540*/  SHF.L.U32 R0, R3, R0, RZ ;  /* 0x0000000003007219 */ /* 0x000fe200000006ff */
[----:B-1----:R-:W-:-:S03]  /*10550*/  ULEA UR6, UR5, UR4, 0x18 ;  /* 0x0000000405067291 */ /* 0x002fc6000f8ec0ff */
[----:B------:R-:W-:-:S04]  /*10560*/  SHF.L.U32 R3, R7, R2, RZ ;  /* 0x0000000207037219 */ /* 0x000fc800000006ff */
[----:B------:R-:W-:Y:S02]  /*10570*/  LOP3.LUT R0, R3, R0, RZ, 0xfc, !PT ;  /* 0x0000000003007212 */ /* 0x000fe400078efcff */
[----:B------:R-:W0:Y:S02]  /*10580*/  LDS R5, [UR6] ;  /* 0x00000006ff057984 */ /* 0x000e240008000800 */
[C---:B------:R-:W-:Y:S02]  /*10590*/  LOP3.LUT R2, R0.reuse, 0xffff, RZ, 0xc0, !PT ;  /* 0x0000ffff00027812 */ /* 0x040fe400078ec0ff */
[----:B0-----:R-:W-:-:S04]  /*105a0*/  LOP3.LUT R3, R0, 0xffff, R5, 0x80, !PT ;  /* 0x0000ffff00037812 */ /* 0x001fc800078e8005 */
[----:B------:R-:W-:-:S13]  /*105b0*/  ISETP.NE.AND P0, PT, R3, R2, PT ;  /* 0x000000020300720c */ /* 0x000fda0003f05270 */
[----:B------:R-:W-:Y:S05]  /*105c0*/  @P0 BRA `(.L_x_20) ;  /* 0x0000000000500947 */ /* 0x000fea0003800000 */
[----:B------:R-:W-:Y:S02]  /*105d0*/  SHF.R.U32.HI R5, RZ, 0x10, R5 ;  /* 0x00000010ff057819 */ /* 0x000fe40000011605 */
[----:B------:R-:W-:-:S04]  /*105e0*/  SHF.R.U32.HI R2, RZ, 0x10, R0 ;  /* 0x00000010ff027819 */ /* 0x000fc80000011600 */
[----:B------:R-:W-:-:S04]  /*105f0*/  LOP3.LUT R5, R5, R2, RZ, 0xc0, !PT ;  /* 0x0000000205057212 */ /* 0x000fc800078ec0ff */
[----:B------:R-:W-:-:S13]  /*10600*/  ISETP.NE.AND P0, PT, R5, R2, PT ;  /* 0x000000020500720c */ /* 0x000fda0003f05270 */
[----:B------:R-:W-:Y:S05]  /*10610*/  @P0 BRA `(.L_x_21) ;  /* 0x0000000000300947 */ /* 0x000fea0003800000 */
[----:B------:R-:W-:Y:S01]  /*10620*/  R2UR UR4, R0 ;  /* 0x00000000000472ca */ /* 0x000fe200000e0000 */
[----:B------:R-:W-:Y:S01]  /*10630*/  VOTEU.ANY UR5, UPT, PT ;  /* 0x0000000000057886 */ /* 0x000fe200038e0100 */
[----:B------:R-:W0:Y:S01]  /*10640*/  S2R R0, SR_LANEID ;  /* 0x0000000000007919 */ /* 0x000e220000000000 */
[----:B------:R-:W-:-:S10]  /*10650*/  UFLO.U32 UR5, UR5 ;  /* 0x00000005000572bd */ /* 0x000fd400080e0000 */
[----:B------:R-:W-:-:S06]  /*10660*/  ULOP3.LUT UR4, URZ, UR4, URZ, 0x33, !UPT ;  /* 0x00000004ff047292 */ /* 0x000fcc000f8e33ff */
[----:B------:R-:W-:-:S04]  /*10670*/  IMAD.U32 R2, RZ, RZ, UR4 ;  /* 0x00000004ff027e24 */ /* 0x000fc8000f8e00ff */
[----:B------:R-:W1:Y:S02]  /*10680*/  REDUX UR7, R2 ;  /* 0x00000000020773c4 */ /* 0x000e640000000000 */
[----:B------:R2:W-:Y:S01]  /*10690*/  UTCATOMSWS.AND URZ, UR4 ;  /* 0x0000000400ff79e3 */ /* 0x0005e20008000000 */
[----:B0-----:R-:W-:Y:S01]  /*106a0*/  ISETP.EQ.U32.AND P0, PT, R0, UR5, PT ;  /* 0x0000000500007c0c */ /* 0x001fe2000bf02070 */
[----:B-1----:R-:W-:-:S12]  /*106b0*/  IMAD.U32 R0, RZ, RZ, UR7 ;  /* 0x00000007ff007e24 */ /* 0x002fd8000f8e00ff */
[----:B------:R2:W-:Y:S01]  /*106c0*/  @P0 ATOMS.AND RZ, [UR6], R0 ;  /* 0x00000000ffff098c */ /* 0x0005e2000a800006 */
[----:B------:R-:W-:Y:S05]  /*106d0*/  BRA `(.L_x_19) ;  /* 0x0000000000147947 */ /* 0x000fea0003800000 */
.L_x_21:
[----:B------:R-:W-:-:S07]  /*106e0*/  MOV R2, 0x10700 ;  /* 0x0001070000027802 */ /* 0x000fce0000000f00 */
[----:B------:R-:W-:Y:S05]  /*106f0*/  CALL.REL.NOINC `($__internal_0_$__cuda_sm10x_tcgen05_guardrail_trap_col_being_dealloced_not_returned_by_alloc) ;  /* 0x00000000005c7944 */ /* 0x000fea0003c00000 */
[----:B------:R-:W-:Y:S05]  /*10700*/  BRA `(.L_x_19) ;  /* 0x0000000000087947 */ /* 0x000fea0003800000 */
.L_x_20:
[----:B------:R-:W-:-:S07]  /*10710*/  MOV R2, 0x10730 ;  /* 0x0001073000027802 */ /* 0x000fce0000000f00 */
[----:B------:R-:W-:Y:S05]  /*10720*/  CALL.REL.NOINC `($__internal_2_$__cuda_sm10x_tcgen05_guardrail_trap_unallocated_columns_being_dealloced) ;  /* 0x0000000000687944 */ /* 0x000fea0003c00000 */
.L_x_19:
[----:B------:R-:W-:Y:S01]  /*10730*/  NOP ;  /* 0x0000000000007918 */ /* 0x000fe20000000000 */
[----:B--2---:R-:W-:Y:S05]  /*10740*/  EXIT ;  /* 0x000000000000794d */ /* 0x004fea0003800000 */
.L_x_7:
[----:B------:R-:W-:-:S07]  /*10750*/  IMAD.MOV.U32 R3, RZ, RZ, R2 ;  /* 0x000000ffff037224 */ /* 0x000fce00078e0002 */
.L_x_22:
[----:B-1----:R1:W2:Y:S02]  /*10760*/  SYNCS.PHASECHK.TRANS64.TRYWAIT P1, [R7+URZ], R3 ;  /* 0x00000003070075a7 */ /* 0x0022a400080211ff */
[----:B--2---:R-:W-:Y:S05]  /*10770*/  @!P1 NANOSLEEP.SYNCS 0x989680 ;  /* 0x009896800000995d */ /* 0x004fea0003900000 */
[----:B------:R-:W2:Y:S02]  /*10780*/  @!P1 SYNCS.PHASECHK.TRANS64 P1, [R7+URZ], R3 ;  /* 0x00000003070095a7 */ /* 0x000ea400080210ff */
[----:B--2---:R-:W-:Y:S05]  /*10790*/  @!P1 BRA `(.L_x_22) ;  /* 0xfffffffc00f09947 */ /* 0x004fea000383ffff */
[----:B------:R-:W-:Y:S05]  /*107a0*/  BRA `(.L_x_6) ;  /* 0xfffffef800e47947 */ /* 0x000fea000383ffff */
.L_x_10:
[----:B------:R-:W-:-:S07]  /*107b0*/  IMAD.MOV.U32 R3, RZ, RZ, R2 ;  /* 0x000000ffff037224 */ /* 0x000fce00078e0002 */
.L_x_23:
[----:B-1----:R1:W2:Y:S02]  /*107c0*/  SYNCS.PHASECHK.TRANS64.TRYWAIT P0, [R9+URZ], R3 ;  /* 0x00000003090075a7 */ /* 0x0022a400080011ff */
[----:B--2---:R-:W-:Y:S05]  /*107d0*/  @!P0 NANOSLEEP.SYNCS 0x989680 ;  /* 0x009896800000895d */ /* 0x004fea0003900000 */
[----:B------:R-:W2:Y:S02]  /*107e0*/  @!P0 SYNCS.PHASECHK.TRANS64 P0, [R9+URZ], R3 ;  /* 0x00000003090085a7 */ /* 0x000ea400080010ff */
[----:B--2---:R-:W-:Y:S05]  /*107f0*/  @!P0 BRA `(.L_x_23) ;  /* 0xfffffffc00f08947 */ /* 0x004fea000383ffff */
[----:B------:R-:W-:Y:S05]  /*10800*/  BRA `(.L_x_9) ;  /* 0xfffffefc00487947 */ /* 0x000fea000383ffff */
.L_x_14:
[----:B------:R-:W0:Y:S02]  /*10810*/  SYNCS.PHASECHK.TRANS64.TRYWAIT P4, [UR11], R124 ;  /* 0x0000007cff0075a7 */ /* 0x000e24000808110b */
[----:B0-----:R-:W-:Y:S05]  /*10820*/  @!P4 BRA `(.L_x_14) ;  /* 0xfffffffc00f8c947 */ /* 0x001fea000383ffff */
[----:B------:R-:W-:Y:S05]  /*10830*/  BRA `(.L_x_24) ;  /* 0xffffff4800f87947 */ /* 0x000fea000383ffff */
.L_x_18:
[----:B------:R-:W0:Y:S02]  /*10840*/  SYNCS.PHASECHK.TRANS64.TRYWAIT P4, [UR11], R10 ;  /* 0x0000000aff0075a7 */ /* 0x000e24000808110b */
[----:B0-----:R-:W-:Y:S05]  /*10850*/  @!P4 BRA `(.L_x_18) ;  /* 0xfffffffc00f8c947 */ /* 0x001fea000383ffff */
[----:B------:R-:W-:Y:S05]  /*10860*/  BRA `(.L_x_17) ;  /* 0xffffff6800907947 */ /* 0x000fea000383ffff */
        .weak           $__internal_0_$__cuda_sm10x_tcgen05_guardrail_trap_col_being_dealloced_not_returned_by_alloc
        .type           $__internal_0_$__cuda_sm10x_tcgen05_guardrail_trap_col_being_dealloced_not_returned_by_alloc,@function
        .size           $__internal_0_$__cuda_sm10x_tcgen05_guardrail_trap_col_being_dealloced_not_returned_by_alloc,($__internal_1_$__cuda_sm10x_tcgen05_guardrail_trap_phase_invalid_during_alloc - $__internal_0_$__cuda_sm10x_tcgen05_guardrail_trap_col_being_dealloced_not_returned_by_alloc)
$__internal_0_$__cuda_sm10x_tcgen05_guardrail_trap_col_being_dealloced_not_returned_by_alloc:
[----:B------:R-:W-:Y:S05]  /*10870*/  BPT.TRAP 0x1 ;  /* 0x000000040000795c */ /* 0x000fea0000300000 */
[----:B------:R-:W-:-:S04]  /*10880*/  IMAD.MOV.U32 R3, RZ, RZ, 0x0 ;  /* 0x00000000ff037424 */ /* 0x000fc800078e00ff */
[----:B------:R-:W-:Y:S05]  /*10890*/  RET.REL.NODEC R2 `(matmul_kernel) ;  /* 0xfffffef402d87950 */ /* 0x000fea0003c3ffff */
        .weak           $__internal_1_$__cuda_sm10x_tcgen05_guardrail_trap_phase_invalid_during_alloc
        .type           $__internal_1_$__cuda_sm10x_tcgen05_guardrail_trap_phase_invalid_during_alloc,@function
        .size           $__internal_1_$__cuda_sm10x_tcgen05_guardrail_trap_phase_invalid_during_alloc,($__internal_2_$__cuda_sm10x_tcgen05_guardrail_trap_unallocated_columns_being_dealloced - $__internal_1_$__cuda_sm10x_tcgen05_guardrail_trap_phase_invalid_during_alloc)
$__internal_1_$__cuda_sm10x_tcgen05_guardrail_trap_phase_invalid_during_alloc:
[----:B------:R-:W-:Y:S05]  /*108a0*/  BPT.TRAP 0x1 ;  /* 0x000000040000795c */ /* 0x000fea0000300000 */
[----:B------:R-:W-:-:S04]  /*108b0*/  IMAD.MOV.U32 R3, RZ, RZ, 0x0 ;  /* 0x00000000ff037424 */ /* 0x000fc800078e00ff */
[----:B------:R-:W-:Y:S05]  /*108c0*/  RET.REL.NODEC R2 `(matmul_kernel) ;  /* 0xfffffef402cc7950 */ /* 0x000fea0003c3ffff */
        .weak           $__internal_2_$__cuda_sm10x_tcgen05_guardrail_trap_unallocated_columns_being_dealloced
        .type           $__internal_2_$__cuda_sm10x_tcgen05_guardrail_trap_unallocated_columns_being_dealloced,@function
        .size           $__internal_2_$__cuda_sm10x_tcgen05_guardrail_trap_unallocated_columns_being_dealloced,(.L_x_28 - $__internal_2_$__cuda_sm10x_tcgen05_guardrail_trap_unallocated_columns_being_dealloced)
$__internal_2_$__cuda_sm10x_tcgen05_guardrail_trap_unallocated_columns_being_dealloced:
[----:B------:R-:W-:Y:S05]  /*108d0*/  BPT.TRAP 0x1 ;  /* 0x000000040000795c */ /* 0x000fea0000300000 */
[----:B------:R-:W-:-:S04]  /*108e0*/  IMAD.MOV.U32 R3, RZ, RZ, 0x0 ;  /* 0x00000000ff037424 */ /* 0x000fc800078e00ff */
[----:B------:R-:W-:Y:S05]  /*108f0*/  RET.REL.NODEC R2 `(matmul_kernel) ;  /* 0xfffffef402c07950 */ /* 0x000fea0003c3ffff */
.L_x_25:
[----:B------:R-:W-:-:S00]  /*10900*/  BRA `(.L_x_25) ;  /* 0xfffffffc00fc7947 */ /* 0x000fc0000383ffff */
[----:B------:R-:W-:-:S00]  /*10910*/  NOP ;  /* 0x0000000000007918 */ /* 0x000fc00000000000 */
        /* <DEDUP_REMOVED lines=14> */
.L_x_28:


//--------------------- .nv.shared.matmul_kernel  --------------------------
	.section	.nv.shared.matmul_kernel,"aw",@nobits
	.sectionflags	@""
	.align	16
	.zero		1024


//--------------------- .nv.shared.reserved.0     --------------------------
	.section	.nv.shared.reserved.0,"aw",@nobits
	.align	8
	.weak		__nv_reservedSMEM_offset_0_alias
	.size		__nv_reservedSMEM_offset_0_alias, 0, 64
	.other		__nv_reservedSMEM_offset_0_alias,@"STO_CUDA_RESERVED_SHARED STV_DEFAULT"
__nv_reservedSMEM_offset_0_alias:
	.zero		0
.nv.shared.reserved.0:
	.zero		64
	.weak		__nv_reservedSMEM_allocation_phase
	.type		__nv_reservedSMEM_allocation_phase,@object
	.size		__nv_reservedSMEM_allocation_phase,(.L_0 - __nv_reservedSMEM_allocation_phase)
__nv_reservedSMEM_allocation_phase:
	.zero		1
.L_0:
	.zero		7
	.weak		__nv_reservedSMEM_devtool_atexit_pc
	.type		__nv_reservedSMEM_devtool_atexit_pc,@object
	.size		__nv_reservedSMEM_devtool_atexit_pc,(__nv_reservedSMEM_allocation_mask - __nv_reservedSMEM_devtool_atexit_pc)
__nv_reservedSMEM_devtool_atexit_pc:
	.zero		8
	.weak		__nv_reservedSMEM_allocation_mask
	.type		__nv_reservedSMEM_allocation_mask,@object
	.size		__nv_reservedSMEM_allocation_mask,(.L_2 - __nv_reservedSMEM_allocation_mask)
__nv_reservedSMEM_allocation_mask:
	.zero		4
.L_2:
	.zero		4
	.weak		__nv_reservedSMEM_tmem_allocation_pipeline_mbarrier
	.type		__nv_reservedSMEM_tmem_allocation_pipeline_mbarrier,@object
	.size		__nv_reservedSMEM_tmem_allocation_pipeline_mbarrier,(__nv_reservedSMEM_tmem_allocation_pipeline_mbarrier_parity - __nv_reservedSMEM_tmem_allocation_pipeline_mbarrier)
__nv_reservedSMEM_tmem_allocation_pipeline_mbarrier:
	.zero		8
	.weak		__nv_reservedSMEM_tmem_allocation_pipeline_mbarrier_parity
	.type		__nv_reservedSMEM_tmem_allocation_pipeline_mbarrier_parity,@object
	.size		__nv_reservedSMEM_tmem_allocation_pipeline_mbarrier_parity,(.L_4 - __nv_reservedSMEM_tmem_allocation_pipeline_mbarrier_parity)
__nv_reservedSMEM_tmem_allocation_pipeline_mbarrier_parity:
	.zero		4
.L_4:


//--------------------- .nv.constant0.matmul_kernel --------------------------
	.section	.nv.constant0.matmul_kernel,"a",@progbits
	.sectionflags	@""
	.align	4
.nv.constant0.matmul_kernel:
	.zero		976


//--------------------- SYMBOLS --------------------------

	.type		.nv.reservedSmem.offset0,@object
	.size		.nv.reservedSmem.offset0,0x4
	.type		.nv.reservedSmem.cap,@object
	.size		.nv.reservedSmem.cap,0x4
